def matmul_kernel(
    a_ptr,
    b_ptr,
    c_ptr,
    M,
    N,
    K,
    stride_am,
    stride_ak,
    stride_bk,
    stride_bn,
    stride_cm,
    stride_cn,
    BLOCK_M: tl.constexpr,
    BLOCK_N: tl.constexpr,
    BLOCK_K: tl.constexpr,
    GROUP_M: tl.constexpr,
):
    pid = tl.program_id(axis=0)
    num_pid_m = tl.cdiv(M, BLOCK_M)
    num_pid_n = tl.cdiv(N, BLOCK_N)
    num_pid_in_group = GROUP_M * num_pid_n
    group_id = pid // num_pid_in_group
    first_pid_m = group_id * GROUP_M
    group_size_m = min(num_pid_m - first_pid_m, GROUP_M)
    pid_m = first_pid_m + ((pid % num_pid_in_group) % group_size_m)
    pid_n = (pid % num_pid_in_group) // group_size_m

    offs_am = (pid_m * BLOCK_M + tl.arange(0, BLOCK_M)) % M
    offs_bn = (pid_n * BLOCK_N + tl.arange(0, BLOCK_N)) % N
    offs_k = tl.arange(0, BLOCK_K)
    a_ptrs = a_ptr + offs_am[:, None] * stride_am + offs_k[None, :] * stride_ak
    b_ptrs = b_ptr + offs_k[:, None] * stride_bk + offs_bn[None, :] * stride_bn

    acc = tl.zeros((BLOCK_M, BLOCK_N), dtype=tl.float32)
    for kk in range(0, tl.cdiv(K, BLOCK_K)):
        a = tl.load(a_ptrs, mask=offs_k[None, :] < K - kk * BLOCK_K, other=0.0)
        b = tl.load(b_ptrs, mask=offs_k[:, None] < K - kk * BLOCK_K, other=0.0)
        acc = tl.dot(a, b, acc)
        a_ptrs += BLOCK_K * stride_ak
        b_ptrs += BLOCK_K * stride_bk

    c = acc.to(c_ptr.dtype.element_ty)
    offs_cm = pid_m * BLOCK_M + tl.arange(0, BLOCK_M)
    offs_cn = pid_n * BLOCK_N + tl.arange(0, BLOCK_N)
    c_ptrs = c_ptr + offs_cm[:, None] * stride_cm + offs_cn[None, :] * stride_cn
    mask = (offs_cm[:, None] < M) & (offs_cn[None, :] < N)
    tl.store(c_ptrs, c, mask=mask)

# config = {"BLOCK_K": 128, "BLOCK_M": 64, "BLOCK_N": 16, "GROUP_M": 8, "arch": "sm_100", "dtype": "fp8e4m3", "num_ctas": 1, "num_stages": 3, "num_warps": 8}
# arch = sm_100


// ===== COMPILED SASS (sm_100a) =====

	.target	sm_100a

	.elftype	@"ET_EXEC"


//--------------------- .note.nv.tkinfo           --------------------------
	.section	.note.nv.tkinfo,"",@"SHT_NOTE"
	.sectionflags	@"SHF_NOTE_NV_TKINFO"
	.tkinfo
        /*0018*/ 	.word	0x00000081
        /*0030*/ 	.string	""
        /*0030*/ 	.string	"ptxas-blackwell"
        /*0030*/ 	.string	"Cuda compilation tools, release 12.9, V12.9.86"
        /*0030*/ 	.string	"Build cuda_12.9.r12.9/compiler.36037853_0"
        /*0030*/ 	.string	"-v  -suppress-debug-info  -lineinfo  -arch sm_100a "



//--------------------- .note.nv.cuver            --------------------------
	.section	.note.nv.cuver,"",@"SHT_NOTE"
	.sectionflags	@"SHF_NOTE_NV_CUVER"
        /*0018*/ 	.short	0x0001
        /*001a*/ 	.short	0x0064
        /*001c*/ 	.short	0x0001
        /*001e*/ 	.short	0x0000
        /*0020*/ 	.short	0x0001
        /*0022*/ 	.short	0x0000


//--------------------- .nv.info                  --------------------------
	.section	.nv.info,"",@"SHT_CUDA_INFO"
	.align	4


	//----- nvinfo : EIATTR_REGCOUNT
	.align		4
        /*0000*/ 	.byte	0x04, 0x2f
        /*0002*/ 	.short	(.L_4 - .L_3)
	.align		4
.L_3:
        /*0004*/ 	.word	index@(matmul_kernel)
        /*0008*/ 	.word	0x000000b1


	//----- nvinfo : EIATTR_FRAME_SIZE
	.align		4
.L_4:
        /*000c*/ 	.byte	0x04, 0x11
        /*000e*/ 	.short	(.L_6 - .L_5)
	.align		4
.L_5:
        /*0010*/ 	.word	index@($__internal_2_$__cuda_sm10x_tcgen05_guardrail_trap_unallocated_columns_being_dealloced)
        /*0014*/ 	.word	0x00000000


	//----- nvinfo : EIATTR_FRAME_SIZE
	.align		4
.L_6:
        /*0018*/ 	.byte	0x04, 0x11
        /*001a*/ 	.short	(.L_8 - .L_7)
	.align		4
.L_7:
        /*001c*/ 	.word	index@($__internal_1_$__cuda_sm10x_tcgen05_guardrail_trap_phase_invalid_during_alloc)
        /*0020*/ 	.word	0x00000000


	//----- nvinfo : EIATTR_FRAME_SIZE
	.align		4
.L_8:
        /*0024*/ 	.byte	0x04, 0x11
        /*0026*/ 	.short	(.L_10 - .L_9)
	.align		4
.L_9:
        /*0028*/ 	.word	index@($__internal_0_$__cuda_sm10x_tcgen05_guardrail_trap_col_being_dealloced_not_returned_by_alloc)
        /*002c*/ 	.word	0x00000000


	//----- nvinfo : EIATTR_FRAME_SIZE
	.align		4
.L_10:
        /*0030*/ 	.byte	0x04, 0x11
        /*0032*/ 	.short	(.L_12 - .L_11)
	.align		4
.L_11:
        /*0034*/ 	.word	index@(matmul_kernel)
        /*0038*/ 	.word	0x00000000


	//----- nvinfo : EIATTR_MIN_STACK_SIZE
	.align		4
.L_12:
        /*003c*/ 	.byte	0x04, 0x12
        /*003e*/ 	.short	(.L_14 - .L_13)
	.align		4
.L_13:
        /*0040*/ 	.word	index@(matmul_kernel)
        /*0044*/ 	.word	0x00000000
.L_14:


//--------------------- .nv.info.matmul_kernel    --------------------------
	.section	.nv.info.matmul_kernel,"",@"SHT_CUDA_INFO"
	.sectionflags	@""
	.align	4


	//----- nvinfo : EIATTR_CUDA_API_VERSION
	.align		4
        /*0000*/ 	.byte	0x04, 0x37
        /*0002*/ 	.short	(.L_16 - .L_15)
.L_15:
        /*0004*/ 	.word	0x00000081


	//----- nvinfo : EIATTR_KPARAM_INFO
	.align		4
.L_16:
        /*0008*/ 	.byte	0x04, 0x17
        /*000a*/ 	.short	(.L_18 - .L_17)
.L_17:
        /*000c*/ 	.word	0x00000000
        /*0010*/ 	.short	0x000d
        /*0012*/ 	.short	0x0048
        /*0014*/ 	.byte	0x00, 0xf4, 0x21, 0x00


	//----- nvinfo : EIATTR_KPARAM_INFO
	.align		4
.L_18:
        /*0018*/ 	.byte	0x04, 0x17
        /*001a*/ 	.short	(.L_20 - .L_19)
.L_19:
        /*001c*/ 	.word	0x00000000
        /*0020*/ 	.short	0x000c
        /*0022*/ 	.short	0x0040
        /*0024*/ 	.byte	0x00, 0xf4, 0x21, 0x00


	//----- nvinfo : EIATTR_KPARAM_INFO
	.align		4
.L_20:
        /*0028*/ 	.byte	0x04, 0x17
        /*002a*/ 	.short	(.L_22 - .L_21)
.L_21:
        /*002c*/ 	.word	0x00000000
        /*0030*/ 	.short	0x000b
        /*0032*/ 	.short	0x0038
        /*0034*/ 	.byte	0x00, 0xf0, 0x11, 0x00


	//----- nvinfo : EIATTR_KPARAM_INFO
	.align		4
.L_22:
        /*0038*/ 	.byte	0x04, 0x17
        /*003a*/ 	.short	(.L_24 - .L_23)
.L_23:
        /*003c*/ 	.word	0x00000000
        /*0040*/ 	.short	0x000a
        /*0042*/ 	.short	0x0034
        /*0044*/ 	.byte	0x00, 0xf0, 0x11, 0x00


	//----- nvinfo : EIATTR_KPARAM_INFO
	.align		4
.L_24:
        /*0048*/ 	.byte	0x04, 0x17
        /*004a*/ 	.short	(.L_26 - .L_25)
.L_25:
        /*004c*/ 	.word	0x00000000
        /*0050*/ 	.short	0x0009
        /*0052*/ 	.short	0x0030
        /*0054*/ 	.byte	0x00, 0xf0, 0x11, 0x00


	//----- nvinfo : EIATTR_KPARAM_INFO
	.align		4
.L_26:
        /*0058*/ 	.byte	0x04, 0x17
        /*005a*/ 	.short	(.L_28 - .L_27)
.L_27:
        /*005c*/ 	.word	0x00000000
        /*0060*/ 	.short	0x0008
        /*0062*/ 	.short	0x002c
        /*0064*/ 	.byte	0x00, 0xf0, 0x11, 0x00


	//----- nvinfo : EIATTR_KPARAM_INFO
	.align		4
.L_28:
        /*0068*/ 	.byte	0x04, 0x17
        /*006a*/ 	.short	(.L_30 - .L_29)
.L_29:
        /*006c*/ 	.word	0x00000000
        /*0070*/ 	.short	0x0007
        /*0072*/ 	.short	0x0028
        /*0074*/ 	.byte	0x00, 0xf0, 0x11, 0x00


	//----- nvinfo : EIATTR_KPARAM_INFO
	.align		4
.L_30:
        /*0078*/ 	.byte	0x04, 0x17
        /*007a*/ 	.short	(.L_32 - .L_31)
.L_31:
        /*007c*/ 	.word	0x00000000
        /*0080*/ 	.short	0x0006
        /*0082*/ 	.short	0x0024
        /*0084*/ 	.byte	0x00, 0xf0, 0x11, 0x00


	//----- nvinfo : EIATTR_KPARAM_INFO
	.align		4
.L_32:
        /*0088*/ 	.byte	0x04, 0x17
        /*008a*/ 	.short	(.L_34 - .L_33)
.L_33:
        /*008c*/ 	.word	0x00000000
        /*0090*/ 	.short	0x0005
        /*0092*/ 	.short	0x0020
        /*0094*/ 	.byte	0x00, 0xf0, 0x11, 0x00


	//----- nvinfo : EIATTR_KPARAM_INFO
	.align		4
.L_34:
        /*0098*/ 	.byte	0x04, 0x17
        /*009a*/ 	.short	(.L_36 - .L_35)
.L_35:
        /*009c*/ 	.word	0x00000000
        /*00a0*/ 	.short	0x0004
        /*00a2*/ 	.short	0x001c
        /*00a4*/ 	.byte	0x00, 0xf0, 0x11, 0x00


	//----- nvinfo : EIATTR_KPARAM_INFO
	.align		4
.L_36:
        /*00a8*/ 	.byte	0x04, 0x17
        /*00aa*/ 	.short	(.L_38 - .L_37)
.L_37:
        /*00ac*/ 	.word	0x00000000
        /*00b0*/ 	.short	0x0003
        /*00b2*/ 	.short	0x0018
        /*00b4*/ 	.byte	0x00, 0xf0, 0x11, 0x00


	//----- nvinfo : EIATTR_KPARAM_INFO
	.align		4
.L_38:
        /*00b8*/ 	.byte	0x04, 0x17
        /*00ba*/ 	.short	(.L_40 - .L_39)
.L_39:
        /*00bc*/ 	.word	0x00000000
        /*00c0*/ 	.short	0x0002
        /*00c2*/ 	.short	0x0010
        /*00c4*/ 	.byte	0x00, 0xf4, 0x21, 0x00


	//----- nvinfo : EIATTR_KPARAM_INFO
	.align		4
.L_40:
        /*00c8*/ 	.byte	0x04, 0x17
        /*00ca*/ 	.short	(.L_42 - .L_41)
.L_41:
        /*00cc*/ 	.word	0x00000000
        /*00d0*/ 	.short	0x0001
        /*00d2*/ 	.short	0x0008
        /*00d4*/ 	.byte	0x00, 0xf4, 0x21, 0x00


	//----- nvinfo : EIATTR_KPARAM_INFO
	.align		4
.L_42:
        /*00d8*/ 	.byte	0x04, 0x17
        /*00da*/ 	.short	(.L_44 - .L_43)
.L_43:
        /*00dc*/ 	.word	0x00000000
        /*00e0*/ 	.short	0x0000
        /*00e2*/ 	.short	0x0000
        /*00e4*/ 	.byte	0x00, 0xf4, 0x21, 0x00


	//----- nvinfo : EIATTR_AT_ENTRY_FRAGMENTS
	.align		4
.L_44:
        /*00e8*/ 	.byte	0x04, 0x4f
        /*00ea*/ 	.short	(.L_46 - .L_45)


	//   ....[0]....
.L_45:
        /*00ec*/ 	.word	0x00000004


	//----- nvinfo : EIATTR_RESERVED_SMEM_USED
	.align		4
.L_46:
        /*00f0*/ 	.byte	0x01, 0x41
	.zero		2


	//----- nvinfo : EIATTR_SPARSE_MMA_MASK
	.align		4
        /*00f4*/ 	.byte	0x03, 0x50
        /*00f6*/ 	.short	0x0000


	//----- nvinfo : EIATTR_TCGEN05_1CTA_USED
	.align		4
        /*00f8*/ 	.byte	0x01, 0x51
	.zero		2


	//----- nvinfo : EIATTR_MAXREG_COUNT
	.align		4
        /*00fc*/ 	.byte	0x03, 0x1b
        /*00fe*/ 	.short	0x00ff


	//----- nvinfo : EIATTR_NUM_BARRIERS
	.align		4
        /*0100*/ 	.byte	0x02, 0x4c
        /*0102*/ 	.byte	0x01
	.zero		1


	//----- nvinfo : EIATTR_INT_WARP_WIDE_INSTR_OFFSETS
	.align		4
        /*0104*/ 	.byte	0x04, 0x31
        /*0106*/ 	.short	(.L_48 - .L_47)


	//   ....[0]....
.L_47:
        /*0108*/ 	.word	0x00001090


	//   ....[1]....
        /*010c*/ 	.word	0x000010a0


	//   ....[2]....
        /*0110*/ 	.word	0x00002820


	//   ....[3]....
        /*0114*/ 	.word	0x00004870


	//   ....[4]....
        /*0118*/ 	.word	0x000048c0


	//----- nvinfo : EIATTR_COOP_GROUP_MASK_REGIDS
	.align		4
.L_48:
        /*011c*/ 	.byte	0x04, 0x29
        /*011e*/ 	.short	(.L_50 - .L_49)


	//   ....[0]....
.L_49:
        /*0120*/ 	.word	0xffffffff


	//   ....[1]....
        /*0124*/ 	.word	0xffffffff


	//   ....[2]....
        /*0128*/ 	.word	0xffffffff


	//   ....[3]....
        /*012c*/ 	.word	0xffffffff


	//----- nvinfo : EIATTR_COOP_GROUP_INSTR_OFFSETS
	.align		4
.L_50:
        /*0130*/ 	.byte	0x04, 0x28
        /*0132*/ 	.short	(.L_52 - .L_51)


	//   ....[0]....
.L_51:
        /*0134*/ 	.word	0x00000060


	//   ....[1]....
        /*0138*/ 	.word	0x00000310


	//   ....[2]....
        /*013c*/ 	.word	0x00004710


	//   ....[3]....
        /*0140*/ 	.word	0x00004970


	//----- nvinfo : EIATTR_VRC_CTA_INIT_COUNT
	.align		4
.L_52:
        /*0144*/ 	.byte	0x02, 0x4a
        /*0146*/ 	.byte	0x80
	.zero		1


	//----- nvinfo : EIATTR_MBARRIER_INSTR_OFFSETS
	.align		4
        /*0148*/ 	.byte	0x04, 0x39
        /*014a*/ 	.short	(.L_54 - .L_53)


	//   ....[0]....
.L_53:
        /*014c*/ 	.word	0x000011b0
        /*0150*/ 	.word	0x000000ff
        /*0154*/ 	.word	0x00000000
        /*0158*/ 	.short	0x0100
        /*015a*/ 	.byte	0x06
	.zero		1


	//   ....[1]....
        /*015c*/ 	.word	0x00002850
        /*0160*/ 	.word	0x000000ff
        /*0164*/ 	.word	0x00005008
        /*0168*/ 	.short	0x0100
        /*016a*/ 	.byte	0x09
	.zero		1


	//   ....[2]....
        /*016c*/ 	.word	0x00003240
        /*0170*/ 	.word	0x000000ff
        /*0174*/ 	.word	0x00000000
        /*0178*/ 	.short	0x010a
        /*017a*/ 	.byte	0x06
	.zero		1


	//   ....[3]....
        /*017c*/ 	.word	0x00004310
        /*0180*/ 	.word	0x000000ff
        /*0184*/ 	.word	0x00000000
        /*0188*/ 	.short	0x010a
        /*018a*/ 	.byte	0x06
	.zero		1


	//   ....[4]....
        /*018c*/ 	.word	0x00004440
        /*0190*/ 	.word	0x000000ff
        /*0194*/ 	.word	0x00005000
        /*0198*/ 	.short	0x0108
        /*019a*/ 	.byte	0x09
	.zero		1


	//   ....[5]....
        /*019c*/ 	.word	0x000044e0
        /*01a0*/ 	.word	0x000000ff
        /*01a4*/ 	.word	0x00005008
        /*01a8*/ 	.short	0x0108
        /*01aa*/ 	.byte	0x09
	.zero		1


	//   ....[6]....
        /*01ac*/ 	.word	0x00004990
        /*01b0*/ 	.word	0x000000ff
        /*01b4*/ 	.word	0x00000000
        /*01b8*/ 	.short	0x010a
        /*01ba*/ 	.byte	0x06
	.zero		1


	//   ....[7]....
        /*01bc*/ 	.word	0x000049c0
        /*01c0*/ 	.word	0x000000ff
        /*01c4*/ 	.word	0x00000000
        /*01c8*/ 	.short	0x010a
        /*01ca*/ 	.byte	0x06
	.zero		1


	//----- nvinfo : EIATTR_NUM_MBARRIERS
	.align		4
.L_54:
        /*01cc*/ 	.byte	0x03, 0x38
        /*01ce*/ 	.short	0x0002


	//----- nvinfo : EIATTR_EXIT_INSTR_OFFSETS
	.align		4
        /*01d0*/ 	.byte	0x04, 0x1c
        /*01d2*/ 	.short	(.L_56 - .L_55)


	//   ....[0]....
.L_55:
        /*01d4*/ 	.word	0x00004980


	//----- nvinfo : EIATTR_REQNTID
	.align		4
.L_56:
        /*01d8*/ 	.byte	0x04, 0x10
        /*01da*/ 	.short	(.L_58 - .L_57)
.L_57:
        /*01dc*/ 	.word	0x00000100
        /*01e0*/ 	.word	0x00000001
        /*01e4*/ 	.word	0x00000001


	//----- nvinfo : EIATTR_CRS_STACK_SIZE
	.align		4
.L_58:
        /*01e8*/ 	.byte	0x04, 0x1e
        /*01ea*/ 	.short	(.L_60 - .L_59)
.L_59:
        /*01ec*/ 	.word	0x00000000


	//----- nvinfo : EIATTR_CBANK_PARAM_SIZE
	.align		4
.L_60:
        /*01f0*/ 	.byte	0x03, 0x19
        /*01f2*/ 	.short	0x0050


	//----- nvinfo : EIATTR_PARAM_CBANK
	.align		4
        /*01f4*/ 	.byte	0x04, 0x0a
        /*01f6*/ 	.short	(.L_62 - .L_61)
	.align		4
.L_61:
        /*01f8*/ 	.word	index@(.nv.constant0.matmul_kernel)
        /*01fc*/ 	.short	0x0380
        /*01fe*/ 	.short	0x0050


	//----- nvinfo : EIATTR_SW_WAR
	.align		4
.L_62:
        /*0200*/ 	.byte	0x04, 0x36
        /*0202*/ 	.short	(.L_64 - .L_63)
.L_63:
        /*0204*/ 	.word	0x00000008
.L_64:


//--------------------- .nv.compat                --------------------------
	.section	.nv.compat,"",@"SHT_CUDA_COMPAT_INFO"
	.align	4
        /*0000*/ 	.byte	0x02, 0x02, 0x02, 0x00, 0x02, 0x05, 0x05, 0x00, 0x02, 0x03, 0x00, 0x00, 0x02, 0x06, 0x01, 0x00


//--------------------- .nv.callgraph             --------------------------
	.section	.nv.callgraph,"",@"SHT_CUDA_CALLGRAPH"
	.align	4
	.sectionentsize	8
	.align		4
        /*0000*/ 	.word	0x00000000
	.align		4
        /*0004*/ 	.word	0xffffffff
	.align		4
        /*0008*/ 	.word	0x00000000
	.align		4
        /*000c*/ 	.word	0xfffffffe
	.align		4
        /*0010*/ 	.word	0x00000000
	.align		4
        /*0014*/ 	.word	0xfffffffd
	.align		4
        /*0018*/ 	.word	0x00000000
	.align		4
        /*001c*/ 	.word	0xfffffffc


//--------------------- .text.matmul_kernel       --------------------------
	.section	.text.matmul_kernel,"ax",@progbits
	.align	128
        .global         matmul_kernel
        .type           matmul_kernel,@function
        .size           matmul_kernel,(.L_x_20 - matmul_kernel)
        .other          matmul_kernel,@"STO_CUDA_ENTRY STV_DEFAULT"
matmul_kernel:
.text.matmul_kernel:
[----:B------:R-:W0:Y:S01]  /*0000*/  LDC R1, c[0x0][0x37c] ;  /* 0x0000df00ff017b82 */ /* 0x000e220000000800 */
[----:B------:R-:W1:Y:S01]  /*0010*/  S2R R0, SR_TID.X ;  /* 0x0000000000007919 */ /* 0x000e620000002100 */
[----:B------:R-:W2:Y:S01]  /*0020*/  LDCU.64 UR18, c[0x0][0x358] ;  /* 0x00006b00ff1277ac */ /* 0x000ea20008000a00 */
[----:B-1----:R-:W-:-:S13]  /*0030*/  ISETP.GE.U32.AND P1, PT, R0, 0x20, PT ;  /* 0x000000200000780c */ /* 0x002fda0003f26070 */
[----:B--2---:R-:W-:Y:S05]  /*0040*/  @P1 BRA `(.L_x_0) ;  /* 0x0000000000b41947 */ /* 0x004fea0003800000 */
[----:B------:R-:W1:Y:S01]  /*0050*/  S2UR UR6, SR_CgaCtaId ;  /* 0x00000000000679c3 */ /* 0x000e620000008800 */
[----:B------:R-:W-:Y:S01]  /*0060*/  NOP ;  /* 0x0000000000007918 */ /* 0x000fe20000000000 */
[----:B------:R-:W-:Y:S02]  /*0070*/  UMOV UR4, 0x40 ;  /* 0x0000004000047882 */ /* 0x000fe40000000000 */
[----:B-1----:R-:W-:-:S09]  /*0080*/  ULEA UR4, UR6, UR4, 0x18 ;  /* 0x0000000406047291 */ /* 0x002fd2000f8ec0ff */
[----:B------:R-:W1:Y:S01]  /*0090*/  LDS.U8 R2, [UR4] ;  /* 0x00000004ff027984 */ /* 0x000e620008000000 */
[----:B------:R-:W-:Y:S02]  /*00a0*/  UMOV UR4, 0x400 ;  /* 0x0000040000047882 */ /* 0x000fe40000000000 */
[----:B------:R-:W-:Y:S01]  /*00b0*/  ULEA UR4, UR6, UR4, 0x18 ;  /* 0x0000000406047291 */ /* 0x000fe2000f8ec0ff */
[----:B-1----:R-:W-:-:S13]  /*00c0*/  ISETP.NE.AND P0, PT, R2, RZ, PT ;  /* 0x000000ff0200720c */ /* 0x002fda0003f05270 */
[----:B------:R-:W-:Y:S05]  /*00d0*/  @P0 BRA `(.L_x_1) ;  /* 0x0000000000780947 */ /* 0x000fea0003800000 */
[----:B------:R-:W-:-:S13]  /*00e0*/  ELECT P0, URZ, PT ;  /* 0x0000000000ff782f */ /* 0x000fda0003800000 */
[----:B------:R-:W-:Y:S05]  /*00f0*/  @!P0 BRA `(.L_x_2) ;  /* 0x0000000000808947 */ /* 0x000fea0003800000 */
[----:B------:R-:W-:Y:S01]  /*0100*/  UMOV UR5, 0x1 ;  /* 0x0000000100057882 */ /* 0x000fe20000000000 */
[----:B------:R-:W-:-:S04]  /*0110*/  IMAD.MOV.U32 R5, RZ, RZ, 0x1 ;  /* 0x00000001ff057424 */ /* 0x000fc800078e00ff */
[----:B------:R-:W-:Y:S04]  /*0120*/  DEPBAR.LE SB1, 0x36 ;  /* 0x00009d800000791a */ /* 0x000fe80000000000 */
[----:B------:R-:W1:Y:S02]  /*0130*/  UTCATOMSWS.FIND_AND_SET.ALIGN UP0, UR5, UR5 ;  /* 0x00000005000575e3 */ /* 0x000e640008000800 */
[----:B-1----:R-:W-:-:S04]  /*0140*/  PLOP3.LUT P0, PT, PT, PT, UP0, 0x80, 0x8 ;  /* 0x000000000008781c */ /* 0x002fc80003f0f008 */
[----:B------:R-:W-:-:S04]  /*0150*/  SEL R2, RZ, 0xffffffff, !P0 ;  /* 0xffffffffff027807 */ /* 0x000fc80004000000 */
[----:B------:R-:W-:Y:S01]  /*0160*/  ISETP.NE.AND P0, PT, R2, RZ, PT ;  /* 0x000000ff0200720c */ /* 0x000fe20003f05270 */
[----:B------:R-:W-:-:S12]  /*0170*/  IMAD.U32 R2, RZ, RZ, UR5 ;  /* 0x00000005ff027e24 */ /* 0x000fd8000f8e00ff */
[----:B------:R-:W-:Y:S05]  /*0180*/  @P0 BRA `(.L_x_3) ;  /* 0x0000000000240947 */ /* 0x000fea0003800000 */
.L_x_4:
[----:B------:R-:W-:Y:S05]  /*0190*/  NANOSLEEP 0x64 ;  /* 0x000000640000795d */ /* 0x000fea0003800000 */
[----:B------:R-:W-:-:S05]  /*01a0*/  UMOV UR5, 0x1 ;  /* 0x0000000100057882 */ /* 0x000fca0000000000 */
[----:B------:R-:W-:Y:S04]  /*01b0*/  DEPBAR.LE SB1, 0x36 ;  /* 0x00009d800000791a */ /* 0x000fe80000000000 */
[----:B------:R-:W1:Y:S02]  /*01c0*/  UTCATOMSWS.FIND_AND_SET.ALIGN UP0, UR5, UR5 ;  /* 0x00000005000575e3 */ /* 0x000e640008000800 */
[----:B-1----:R-:W-:-:S04]  /*01d0*/  PLOP3.LUT P0, PT, PT, PT, UP0, 0x80, 0x8 ;  /* 0x000000000008781c */ /* 0x002fc80003f0f008 */
[----:B------:R-:W-:-:S04]  /*01e0*/  SEL R2, RZ, 0xffffffff, !P0 ;  /* 0xffffffffff027807 */ /* 0x000fc80004000000 */
[----:B------:R-:W-:Y:S01]  /*01f0*/  ISETP.NE.AND P0, PT, R2, RZ, PT ;  /* 0x000000ff0200720c */ /* 0x000fe20003f05270 */
[----:B------:R-:W-:-:S12]  /*0200*/  IMAD.U32 R2, RZ, RZ, UR5 ;  /* 0x00000005ff027e24 */ /* 0x000fd8000f8e00ff */
[----:B------:R-:W-:Y:S05]  /*0210*/  @!P0 BRA `(.L_x_4) ;  /* 0xfffffffc00dc8947 */ /* 0x000fea000383ffff */
.L_x_3:
[C---:B------:R-:W-:Y:S01]  /*0220*/  VIADD R4, R2.reuse, 0x10 ;  /* 0x0000001002047836 */ /* 0x040fe20000000000 */
[----:B------:R-:W-:Y:S01]  /*0230*/  UMOV UR5, 0x50 ;  /* 0x0000005000057882 */ /* 0x000fe20000000000 */
[C---:B------:R-:W-:Y:S01]  /*0240*/  SHF.L.U32 R3, R5.reuse, R2, RZ ;  /* 0x0000000205037219 */ /* 0x040fe200000006ff */
[----:B------:R-:W-:Y:S01]  /*0250*/  ULEA UR5, UR6, UR5, 0x18 ;  /* 0x0000000506057291 */ /* 0x000fe2000f8ec0ff */
[----:B------:R-:W-:Y:S01]  /*0260*/  IMAD.SHL.U32 R2, R2, 0x20, RZ ;  /* 0x0000002002027824 */ /* 0x000fe200078e00ff */
[----:B------:R-:W-:-:S04]  /*0270*/  SHF.L.U32 R4, R5, R4, RZ ;  /* 0x0000000405047219 */ /* 0x000fc800000006ff */
[----:B------:R-:W-:-:S05]  /*0280*/  LOP3.LUT R3, R4, R3, RZ, 0xfc, !PT ;  /* 0x0000000304037212 */ /* 0x000fca00078efcff */
[----:B------:R1:W-:Y:S04]  /*0290*/  ATOMS.OR RZ, [UR5], R3 ;  /* 0x00000003ffff798c */ /* 0x0003e8000b000005 */
[----:B------:R1:W-:Y:S01]  /*02a0*/  STS [UR4], R2 ;  /* 0x00000002ff007988 */ /* 0x0003e20008000804 */
[----:B------:R-:W-:Y:S05]  /*02b0*/  BRA `(.L_x_2) ;  /* 0x0000000000107947 */ /* 0x000fea0003800000 */
.L_x_1:
[----:B------:R-:W-:-:S05]  /*02c0*/  IMAD.MOV.U32 R2, RZ, RZ, -0x1 ;  /* 0xffffffffff027424 */ /* 0x000fca00078e00ff */
[----:B------:R1:W-:Y:S02]  /*02d0*/  STS [UR4], R2 ;  /* 0x00000002ff007988 */ /* 0x0003e40008000804 */
[----:B-1----:R-:W-:-:S07]  /*02e0*/  MOV R2, 0x300 ;  /* 0x0000030000027802 */ /* 0x002fce0000000f00 */
[----:B0-----:R-:W-:Y:S05]  /*02f0*/  CALL.REL.NOINC `($__internal_1_$__cuda_sm10x_tcgen05_guardrail_trap_phase_invalid_during_alloc) ;  /* 0x0000004400c87944 */ /* 0x001fea0003c00000 */
.L_x_2:
[----:B------:R-:W-:Y:S05]  /*0300*/  WARPSYNC.ALL ;  /* 0x0000000000007948 */ /* 0x000fea0003800000 */
[----:B------:R-:W-:Y:S01]  /*0310*/  NOP ;  /* 0x0000000000007918 */ /* 0x000fe20000000000 */
.L_x_0:
[----:B------:R-:W2:Y:S01]  /*0320*/  LDC.64 R88, c[0x0][0x398] ;  /* 0x0000e600ff587b82 */ /* 0x000ea20000000a00 */
[----:B------:R-:W3:Y:S01]  /*0330*/  S2R R7, SR_CTAID.X ;  /* 0x0000000000077919 */ /* 0x000ee20000002500 */
[----:B------:R-:W-:Y:S01]  /*0340*/  UMOV UR9, 0x400 ;  /* 0x0000040000097882 */ /* 0x000fe20000000000 */
[----:B------:R-:W4:Y:S01]  /*0350*/  LDCU UR17, c[0x0][0x3a4] ;  /* 0x00007480ff1177ac */ /* 0x000f220008000800 */
[----:B------:R-:W-:Y:S01]  /*0360*/  PRMT R107, RZ, 0x7610, R107 ;  /* 0x00007610ff6b7816 */ /* 0x000fe2000000006b */
[----:B------:R-:W1:Y:S03]  /*0370*/  LDCU.128 UR12, c[0x0][0x380] ;  /* 0x00007000ff0c77ac */ /* 0x000e660008000c00 */
[----:B------:R-:W5:Y:S01]  /*0380*/  S2UR UR7, SR_CgaCtaId ;  /* 0x00000000000779c3 */ /* 0x000f620000008800 */
[----:B------:R-:W-:-:S07]  /*0390*/  UMOV UR11, 0x1 ;  /* 0x00000001000b7882 */ /* 0x000fce0000000000 */
[----:B------:R-:W0:Y:S01]  /*03a0*/  LDC R106, c[0x0][0x3a0] ;  /* 0x0000e800ff6a7b82 */ /* 0x000e220000000800 */
[----:B-12---:R-:W-:Y:S01]  /*03b0*/  VIADD R2, R89, 0xf ;  /* 0x0000000f59027836 */ /* 0x006fe20000000000 */
[----:B------:R-:W-:-:S04]  /*03c0*/  IABS R15, R89 ;  /* 0x00000059000f7213 */ /* 0x000fc80000000000 */
[----:B------:R-:W-:Y:S01]  /*03d0*/  SHF.R.S32.HI R3, RZ, 0x1f, R2 ;  /* 0x0000001fff037819 */ /* 0x000fe20000011402 */
[----:B-----5:R-:W-:-:S03]  /*03e0*/  ULEA UR9, UR7, UR9, 0x18 ;  /* 0x0000000907097291 */ /* 0x020fc6000f8ec0ff */
[----:B------:R-:W-:Y:S02]  /*03f0*/  LEA.HI R3, R3, R2, RZ, 0x4 ;  /* 0x0000000203037211 */ /* 0x000fe400078f20ff */
[----:B---3--:R-:W-:Y:S01]  /*0400*/  IABS R8, R7 ;  /* 0x0000000700087213 */ /* 0x008fe20000000000 */
[----:B------:R-:W-:Y:S01]  /*0410*/  UIADD3 UR6, UPT, UPT, UR9, 0x5000, URZ ;  /* 0x0000500009067890 */ /* 0x000fe2000fffe0ff */
[----:B------:R-:W-:-:S05]  /*0420*/  SHF.R.S32.HI R3, RZ, 0x4, R3 ;  /* 0x00000004ff037819 */ /* 0x000fca0000011403 */
[----:B------:R-:W-:-:S05]  /*0430*/  IMAD.SHL.U32 R4, R3, 0x8, RZ ;  /* 0x0000000803047824 */ /* 0x000fca00078e00ff */
[-C--:B------:R-:W-:Y:S02]  /*0440*/  IABS R9, R4.reuse ;  /* 0x0000000400097213 */ /* 0x080fe40000000000 */
[----:B------:R-:W-:Y:S02]  /*0450*/  IABS R10, R4 ;  /* 0x00000004000a7213 */ /* 0x000fe40000000000 */
[----:B------:R-:W1:Y:S08]  /*0460*/  I2F.RP R5, R9 ;  /* 0x0000000900057306 */ /* 0x000e700000209400 */
[----:B-1----:R-:W1:Y:S02]  /*0470*/  MUFU.RCP R5, R5 ;  /* 0x0000000500057308 */ /* 0x002e640000001000 */
[----:B-1----:R-:W-:-:S02]  /*0480*/  VIADD R2, R5, 0xffffffe ;  /* 0x0ffffffe05027836 */ /* 0x002fc40000000000 */
[----:B------:R-:W-:-:S04]  /*0490*/  IMAD.MOV R5, RZ, RZ, -R10 ;  /* 0x000000ffff057224 */ /* 0x000fc800078e0a0a */
[----:B------:R1:W2:Y:S02]  /*04a0*/  F2I.FTZ.U32.TRUNC.NTZ R3, R2 ;  /* 0x0000000200037305 */ /* 0x0002a4000021f000 */
[----:B-1----:R-:W-:Y:S02]  /*04b0*/  IMAD.MOV.U32 R2, RZ, RZ, RZ ;  /* 0x000000ffff027224 */ /* 0x002fe400078e00ff */
[----:B--2---:R-:W-:-:S04]  /*04c0*/  IMAD.MOV R6, RZ, RZ, -R3 ;  /* 0x000000ffff067224 */ /* 0x004fc800078e0a03 */
[----:B------:R-:W-:Y:S02]  /*04d0*/  IMAD R11, R6, R9, RZ ;  /* 0x00000009060b7224 */ /* 0x000fe400078e02ff */
[----:B------:R-:W-:Y:S02]  /*04e0*/  IMAD.MOV.U32 R6, RZ, RZ, R8 ;  /* 0x000000ffff067224 */ /* 0x000fe400078e0008 */
[----:B------:R-:W-:Y:S01]  /*04f0*/  IMAD.HI.U32 R3, R3, R11, R2 ;  /* 0x0000000b03037227 */ /* 0x000fe200078e0002 */
[----:B------:R-:W-:-:S05]  /*0500*/  IABS R11, R88 ;  /* 0x00000058000b7213 */ /* 0x000fca0000000000 */
[----:B------:R-:W-:-:S04]  /*0510*/  IMAD.HI.U32 R3, R3, R6, RZ ;  /* 0x0000000603037227 */ /* 0x000fc800078e00ff */
[----:B------:R-:W-:Y:S01]  /*0520*/  IMAD R2, R3, R5, R6 ;  /* 0x0000000503027224 */ /* 0x000fe200078e0206 */
[----:B------:R-:W-:Y:S04]  /*0530*/  BAR.SYNC.DEFER_BLOCKING 0x0 ;  /* 0x0000000000007b1d */ /* 0x000fe80000010000 */
[----:B------:R-:W-:-:S13]  /*0540*/  ISETP.GT.U32.AND P2, PT, R9, R2, PT ;  /* 0x000000020900720c */ /* 0x000fda0003f44070 */
[----:B------:R-:W-:Y:S02]  /*0550*/  @!P2 IMAD.IADD R2, R2, 0x1, -R9 ;  /* 0x000000010202a824 */ /* 0x000fe400078e0a09 */
[----:B------:R-:W-:Y:S01]  /*0560*/  @!P2 VIADD R3, R3, 0x1 ;  /* 0x000000010303a836 */ /* 0x000fe20000000000 */
[----:B------:R-:W-:Y:S02]  /*0570*/  ISETP.NE.AND P2, PT, R4, RZ, PT ;  /* 0x000000ff0400720c */ /* 0x000fe40003f45270 */
[----:B------:R-:W-:Y:S02]  /*0580*/  ISETP.GE.U32.AND P0, PT, R2, R9, PT ;  /* 0x000000090200720c */ /* 0x000fe40003f06070 */
[----:B------:R-:W-:-:S04]  /*0590*/  LOP3.LUT R2, R7, R4, RZ, 0x3c, !PT ;  /* 0x0000000407027212 */ /* 0x000fc800078e3cff */
[----:B------:R-:W-:Y:S01]  /*05a0*/  ISETP.GE.AND P3, PT, R2, RZ, PT ;  /* 0x000000ff0200720c */ /* 0x000fe20003f66270 */
[----:B------:R-:W-:-:S06]  /*05b0*/  VIADD R2, R88, 0x3f ;  /* 0x0000003f58027836 */ /* 0x000fcc0000000000 */
[----:B------:R-:W-:-:S04]  /*05c0*/  @P0 VIADD R3, R3, 0x1 ;  /* 0x0000000103030836 */ /* 0x000fc80000000000 */
[----:B------:R-:W-:Y:S01]  /*05d0*/  IMAD.MOV.U32 R5, RZ, RZ, R3 ;  /* 0x000000ffff057224 */ /* 0x000fe200078e0003 */
[----:B------:R-:W-:-:S03]  /*05e0*/  SHF.R.S32.HI R3, RZ, 0x1f, R2 ;  /* 0x0000001fff037819 */ /* 0x000fc60000011402 */
[----:B------:R-:W-:Y:S01]  /*05f0*/  @!P3 IMAD.MOV R5, RZ, RZ, -R5 ;  /* 0x000000ffff05b224 */ /* 0x000fe200078e0a05 */
[----:B------:R-:W-:Y:S02]  /*0600*/  @!P2 LOP3.LUT R5, RZ, R4, RZ, 0x33, !PT ;  /* 0x00000004ff05a212 */ /* 0x000fe400078e33ff */
[----:B------:R-:W-:-:S03]  /*0610*/  LEA.HI R3, R3, R2, RZ, 0x6 ;  /* 0x0000000203037211 */ /* 0x000fc600078f30ff */
[----:B------:R-:W-:Y:S02]  /*0620*/  IMAD.SHL.U32 R8, R5, 0x8, RZ ;  /* 0x0000000805087824 */ /* 0x000fe400078e00ff */
[----:B------:R-:W-:-:S03]  /*0630*/  IMAD.MOV R5, RZ, RZ, -R5 ;  /* 0x000000ffff057224 */ /* 0x000fc600078e0a05 */
[----:B------:R-:W-:Y:S01]  /*0640*/  LEA.HI.SX32 R3, R3, -R8, 0x1a ;  /* 0x8000000803037211 */ /* 0x000fe200078fd2ff */
[----:B------:R-:W-:-:S03]  /*0650*/  IMAD R10, R4, R5, R7 ;  /* 0x00000005040a7224 */ /* 0x000fc600078e0207 */
[----:B------:R-:W-:Y:S02]  /*0660*/  VIMNMX R13, PT, PT, R3, 0x8, PT ;  /* 0x00000008030d7848 */ /* 0x000fe40003fe0100 */
[----:B------:R-:W-:Y:S02]  /*0670*/  IABS R4, R10 ;  /* 0x0000000a00047213 */ /* 0x000fe40000000000 */
[-C--:B------:R-:W-:Y:S02]  /*0680*/  IABS R9, R13.reuse ;  /* 0x0000000d00097213 */ /* 0x080fe40000000000 */
[----:B------:R-:W-:Y:S02]  /*0690*/  IABS R7, R13 ;  /* 0x0000000d00077213 */ /* 0x000fe40000000000 */
[----:B------:R-:W1:Y:S08]  /*06a0*/  I2F.RP R6, R9 ;  /* 0x0000000900067306 */ /* 0x000e700000209400 */
[----:B-1----:R-:W1:Y:S02]  /*06b0*/  MUFU.RCP R6, R6 ;  /* 0x0000000600067308 */ /* 0x002e640000001000 */
[----:B-1----:R-:W-:-:S06]  /*06c0*/  VIADD R2, R6, 0xffffffe ;  /* 0x0ffffffe06027836 */ /* 0x002fcc0000000000 */
[----:B------:R-:W1:Y:S08]  /*06d0*/  I2F.RP R6, R11 ;  /* 0x0000000b00067306 */ /* 0x000e700000209400 */
[----:B------:R2:W3:Y:S08]  /*06e0*/  F2I.FTZ.U32.TRUNC.NTZ R3, R2 ;  /* 0x0000000200037305 */ /* 0x0004f0000021f000 */
[----:B-1----:R-:W1:Y:S01]  /*06f0*/  MUFU.RCP R6, R6 ;  /* 0x0000000600067308 */ /* 0x002e620000001000 */
[----:B--2---:R-:W-:-:S02]  /*0700*/  IMAD.MOV.U32 R2, RZ, RZ, RZ ;  /* 0x000000ffff027224 */ /* 0x004fc400078e00ff */
[----:B---3--:R-:W-:-:S04]  /*0710*/  IMAD.MOV R12, RZ, RZ, -R3 ;  /* 0x000000ffff0c7224 */ /* 0x008fc800078e0a03 */
[----:B------:R-:W-:-:S04]  /*0720*/  IMAD R5, R12, R9, RZ ;  /* 0x000000090c057224 */ /* 0x000fc800078e02ff */
[----:B------:R-:W-:-:S04]  /*0730*/  IMAD.HI.U32 R3, R3, R5, R2 ;  /* 0x0000000503037227 */ /* 0x000fc800078e0002 */
[----:B------:R-:W-:Y:S02]  /*0740*/  IMAD.MOV.U32 R2, RZ, RZ, R4 ;  /* 0x000000ffff027224 */ /* 0x000fe400078e0004 */
[----:B------:R-:W-:Y:S02]  /*0750*/  IMAD.MOV R4, RZ, RZ, -R7 ;  /* 0x000000ffff047224 */ /* 0x000fe400078e0a07 */
[----:B------:R-:W-:Y:S01]  /*0760*/  IMAD.HI.U32 R3, R3, R2, RZ ;  /* 0x0000000203037227 */ /* 0x000fe200078e00ff */
[----:B------:R-:W2:Y:S03]  /*0770*/  I2F.RP R7, R15 ;  /* 0x0000000f00077306 */ /* 0x000ea60000209400 */
[----:B------:R-:W-:Y:S02]  /*0780*/  IMAD R2, R3, R4, R2 ;  /* 0x0000000403027224 */ /* 0x000fe400078e0202 */
[----:B-1----:R-:W-:-:S03]  /*0790*/  VIADD R4, R6, 0xffffffe ;  /* 0x0ffffffe06047836 */ /* 0x002fc60000000000 */
[----:B------:R-:W-:Y:S01]  /*07a0*/  ISETP.GT.U32.AND P2, PT, R9, R2, PT ;  /* 0x000000020900720c */ /* 0x000fe20003f44070 */
[----:B--2---:R-:W1:-:S12]  /*07b0*/  MUFU.RCP R7, R7 ;  /* 0x0000000700077308 */ /* 0x004e580000001000 */
[----:B------:R-:W-:Y:S02]  /*07c0*/  @!P2 IMAD.IADD R2, R2, 0x1, -R9 ;  /* 0x000000010202a824 */ /* 0x000fe400078e0a09 */
[----:B------:R-:W-:Y:S01]  /*07d0*/  @!P2 VIADD R3, R3, 0x1 ;  /* 0x000000010303a836 */ /* 0x000fe20000000000 */
[----:B------:R-:W-:Y:S02]  /*07e0*/  ISETP.NE.AND P2, PT, R13, RZ, PT ;  /* 0x000000ff0d00720c */ /* 0x000fe40003f45270 */
[----:B------:R-:W-:Y:S02]  /*07f0*/  ISETP.GE.U32.AND P0, PT, R2, R9, PT ;  /* 0x000000090200720c */ /* 0x000fe40003f06070 */
[----:B------:R-:W-:-:S04]  /*0800*/  LOP3.LUT R2, R10, R13, RZ, 0x3c, !PT ;  /* 0x0000000d0a027212 */ /* 0x000fc800078e3cff */
[----:B------:R-:W-:Y:S01]  /*0810*/  ISETP.GE.AND P3, PT, R2, RZ, PT ;  /* 0x000000ff0200720c */ /* 0x000fe20003f66270 */
[----:B-1----:R-:W-:Y:S01]  /*0820*/  VIADD R5, R7, 0xffffffe ;  /* 0x0ffffffe07057836 */ /* 0x002fe20000000000 */
[----:B------:R-:W-:-:S04]  /*0830*/  SHF.R.U32.HI R7, RZ, 0x7, R0 ;  /* 0x00000007ff077819 */ /* 0x000fc80000011600 */
[----:B------:R-:W-:Y:S01]  /*0840*/  SGXT.U32 R7, R7, 0x1 ;  /* 0x000000010707781a */ /* 0x000fe20000000000 */
[----:B------:R-:W-:Y:S01]  /*0850*/  @P0 VIADD R3, R3, 0x1 ;  /* 0x0000000103030836 */ /* 0x000fe20000000000 */
[----:B------:R-:W1:Y:S03]  /*0860*/  F2I.FTZ.U32.TRUNC.NTZ R5, R5 ;  /* 0x0000000500057305 */ /* 0x000e66000021f000 */
[----:B------:R-:W-:-:S04]  /*0870*/  IMAD.MOV.U32 R9, RZ, RZ, R3 ;  /* 0x000000ffff097224 */ /* 0x000fc800078e0003 */
[----:B------:R-:W-:Y:S01]  /*0880*/  @!P3 IMAD.MOV R9, RZ, RZ, -R9 ;  /* 0x000000ffff09b224 */ /* 0x000fe200078e0a09 */
[----:B------:R2:W3:Y:S01]  /*0890*/  F2I.FTZ.U32.TRUNC.NTZ R3, R4 ;  /* 0x0000000400037305 */ /* 0x0004e2000021f000 */
[----:B------:R-:W-:-:S05]  /*08a0*/  @!P2 LOP3.LUT R9, RZ, R13, RZ, 0x33, !PT ;  /* 0x0000000dff09a212 */ /* 0x000fca00078e33ff */
[----:B------:R-:W-:Y:S02]  /*08b0*/  IMAD.SHL.U32 R6, R9, 0x10, RZ ;  /* 0x0000001009067824 */ /* 0x000fe400078e00ff */
[----:B-1----:R-:W-:Y:S02]  /*08c0*/  IMAD.MOV R14, RZ, RZ, -R5 ;  /* 0x000000ffff0e7224 */ /* 0x002fe400078e0a05 */
[----:B------:R-:W-:Y:S01]  /*08d0*/  IMAD.MOV R2, RZ, RZ, -R9 ;  /* 0x000000ffff027224 */ /* 0x000fe200078e0a09 */
[----:B------:R-:W-:Y:S01]  /*08e0*/  LOP3.LUT R75, R6, R7, RZ, 0xfc, !PT ;  /* 0x00000007064b7212 */ /* 0x000fe200078efcff */
[----:B------:R-:W-:Y:S02]  /*08f0*/  IMAD R7, R14, R15, RZ ;  /* 0x0000000f0e077224 */ /* 0x000fe400078e02ff */
[----:B--2---:R-:W-:Y:S01]  /*0900*/  IMAD.MOV.U32 R4, RZ, RZ, RZ ;  /* 0x000000ffff047224 */ /* 0x004fe200078e00ff */
[----:B------:R-:W-:Y:S01]  /*0910*/  LOP3.LUT R86, R75, 0x4, RZ, 0xfc, !PT ;  /* 0x000000044b567812 */ /* 0x000fe200078efcff */
[----:B------:R-:W-:Y:S01]  /*0920*/  IMAD R2, R13, R2, R10 ;  /* 0x000000020d027224 */ /* 0x000fe200078e020a */
[----:B------:R-:W-:Y:S01]  /*0930*/  LOP3.LUT R127, R75, 0x6, RZ, 0xfc, !PT ;  /* 0x000000064b7f7812 */ /* 0x000fe200078efcff */
[----:B---3--:R-:W-:Y:S01]  /*0940*/  IMAD.MOV R12, RZ, RZ, -R3 ;  /* 0x000000ffff0c7224 */ /* 0x008fe200078e0a03 */
[----:B------:R-:W-:Y:S01]  /*0950*/  IABS R84, R86 ;  /* 0x0000005600547213 */ /* 0x000fe20000000000 */
[----:B------:R-:W-:Y:S01]  /*0960*/  IMAD.HI.U32 R5, R5, R7, R4 ;  /* 0x0000000705057227 */ /* 0x000fe200078e0004 */
[----:B------:R-:W-:-:S02]  /*0970*/  LOP3.LUT R4, R0, 0x3f, RZ, 0xc0, !PT ;  /* 0x0000003f00047812 */ /* 0x000fc400078ec0ff */
[----:B------:R-:W-:Y:S01]  /*0980*/  IABS R108, R127 ;  /* 0x0000007f006c7213 */ /* 0x000fe20000000000 */
[----:B------:R-:W-:Y:S01]  /*0990*/  IMAD.IADD R7, R8, 0x1, R2 ;  /* 0x0000000108077824 */ /* 0x000fe200078e0202 */
[C---:B------:R-:W-:Y:S01]  /*09a0*/  LOP3.LUT R82, R75.reuse, 0x2, RZ, 0xfc, !PT ;  /* 0x000000024b527812 */ /* 0x040fe200078efcff */
[----:B------:R-:W-:Y:S01]  /*09b0*/  IMAD R13, R12, R11, RZ ;  /* 0x0000000b0c0d7224 */ /* 0x000fe200078e02ff */
[----:B------:R-:W-:Y:S01]  /*09c0*/  LOP3.LUT R111, R75, 0xc, RZ, 0xfc, !PT ;  /* 0x0000000c4b6f7812 */ /* 0x000fe200078efcff */
[----:B------:R-:W-:Y:S01]  /*09d0*/  IMAD.MOV.U32 R2, RZ, RZ, RZ ;  /* 0x000000ffff027224 */ /* 0x000fe200078e00ff */
[----:B------:R-:W-:Y:S01]  /*09e0*/  IABS R10, R82 ;  /* 0x00000052000a7213 */ /* 0x000fe20000000000 */
[----:B------:R-:W-:Y:S01]  /*09f0*/  IMAD R7, R7, 0x40, R4 ;  /* 0x0000004007077824 */ /* 0x000fe200078e0204 */
[----:B------:R-:W-:Y:S01]  /*0a00*/  IABS R122, R111 ;  /* 0x0000006f007a7213 */ /* 0x000fe20000000000 */
[----:B------:R-:W-:Y:S01]  /*0a10*/  IMAD.HI.U32 R2, R3, R13, R2 ;  /* 0x0000000d03027227 */ /* 0x000fe200078e0002 */
[----:B------:R-:W-:-:S02]  /*0a20*/  LOP3.LUT R92, R75, 0x8, RZ, 0xfc, !PT ;  /* 0x000000084b5c7812 */ /* 0x000fc400078efcff */
[----:B------:R-:W-:Y:S01]  /*0a30*/  IABS R80, R75 ;  /* 0x0000004b00507213 */ /* 0x000fe20000000000 */
[----:B------:R-:W-:Y:S01]  /*0a40*/  IMAD.HI.U32 R3, R5, R84, RZ ;  /* 0x0000005405037227 */ /* 0x000fe200078e00ff */
[----:B------:R-:W-:Y:S02]  /*0a50*/  IABS R90, R92 ;  /* 0x0000005c005a7213 */ /* 0x000fe40000000000 */
[C---:B------:R-:W-:Y:S01]  /*0a60*/  LOP3.LUT R95, R75.reuse, 0xa, RZ, 0xfc, !PT ;  /* 0x0000000a4b5f7812 */ /* 0x040fe200078efcff */
[----:B------:R-:W-:Y:S01]  /*0a70*/  IMAD.MOV R4, RZ, RZ, -R3 ;  /* 0x000000ffff047224 */ /* 0x000fe200078e0a03 */
[----:B------:R-:W-:Y:S01]  /*0a80*/  LOP3.LUT R132, R75, 0xe, RZ, 0xfc, !PT ;  /* 0x0000000e4b847812 */ /* 0x000fe200078efcff */
[----:B------:R-:W-:-:S04]  /*0a90*/  IMAD.HI.U32 R3, R5, R108, RZ ;  /* 0x0000006c05037227 */ /* 0x000fc800078e00ff */
[----:B------:R-:W-:Y:S02]  /*0aa0*/  IMAD.MOV R3, RZ, RZ, -R3 ;  /* 0x000000ffff037224 */ /* 0x000fe400078e0a03 */
[----:B------:R-:W-:-:S04]  /*0ab0*/  IMAD.HI.U32 R9, R5, R10, RZ ;  /* 0x0000000a05097227 */ /* 0x000fc800078e00ff */
[----:B------:R-:W-:Y:S02]  /*0ac0*/  IMAD R108, R15, R3, R108 ;  /* 0x000000030f6c7224 */ /* 0x000fe400078e026c */
[----:B------:R-:W-:-:S03]  /*0ad0*/  IMAD.HI.U32 R3, R5, R122, RZ ;  /* 0x0000007a05037227 */ /* 0x000fc600078e00ff */
[C---:B------:R-:W-:Y:S01]  /*0ae0*/  ISETP.GT.U32.AND P3, PT, R15.reuse, R108, PT ;  /* 0x0000006c0f00720c */ /* 0x040fe20003f64070 */
[----:B------:R-:W-:Y:S02]  /*0af0*/  IMAD.MOV R9, RZ, RZ, -R9 ;  /* 0x000000ffff097224 */ /* 0x000fe400078e0a09 */
[----:B------:R-:W-:Y:S02]  /*0b00*/  IMAD.MOV R3, RZ, RZ, -R3 ;  /* 0x000000ffff037224 */ /* 0x000fe400078e0a03 */
[C---:B------:R-:W-:Y:S02]  /*0b10*/  IMAD R84, R15.reuse, R4, R84 ;  /* 0x000000040f547224 */ /* 0x040fe400078e0254 */
[----:B------:R-:W-:Y:S01]  /*0b20*/  IMAD R83, R15, R9, R10 ;  /* 0x000000090f537224 */ /* 0x000fe200078e020a */
[----:B------:R-:W-:Y:S01]  /*0b30*/  IABS R10, R95 ;  /* 0x0000005f000a7213 */ /* 0x000fe20000000000 */
[----:B------:R-:W-:Y:S01]  /*0b40*/  IMAD.HI.U32 R4, R5, R90, RZ ;  /* 0x0000005a05047227 */ /* 0x000fe200078e00ff */
[----:B------:R-:W-:-:S02]  /*0b50*/  IABS R9, R132 ;  /* 0x0000008400097213 */ /* 0x000fc40000000000 */
[----:B------:R-:W-:Y:S01]  /*0b60*/  ISETP.GT.U32.AND P6, PT, R15, R83, PT ;  /* 0x000000530f00720c */ /* 0x000fe20003fc4070 */
[----:B------:R-:W-:Y:S01]  /*0b70*/  IMAD.HI.U32 R8, R5, R80, RZ ;  /* 0x0000005005087227 */ /* 0x000fe200078e00ff */
[----:B------:R-:W-:-:S03]  /*0b80*/  ISETP.GT.U32.AND P4, PT, R15, R84, PT ;  /* 0x000000540f00720c */ /* 0x000fc60003f84070 */
[C---:B------:R-:W-:Y:S02]  /*0b90*/  IMAD R122, R15.reuse, R3, R122 ;  /* 0x000000030f7a7224 */ /* 0x040fe400078e027a */
[----:B------:R-:W-:Y:S01]  /*0ba0*/  IMAD.MOV R4, RZ, RZ, -R4 ;  /* 0x000000ffff047224 */ /* 0x000fe200078e0a04 */
[----:B------:R-:W1:Y:S01]  /*0bb0*/  LDS R3, [UR9] ;  /* 0x00000009ff037984 */ /* 0x000e620008000800 */
[----:B------:R-:W-:Y:S02]  /*0bc0*/  IMAD.MOV R8, RZ, RZ, -R8 ;  /* 0x000000ffff087224 */ /* 0x000fe400078e0a08 */
[C---:B------:R-:W-:Y:S01]  /*0bd0*/  IMAD R90, R15.reuse, R4, R90 ;  /* 0x000000040f5a7224 */ /* 0x040fe200078e025a */
[----:B------:R-:W-:Y:S01]  /*0be0*/  IABS R4, R7 ;  /* 0x0000000700047213 */ /* 0x000fe20000000000 */
[----:B------:R-:W-:Y:S02]  /*0bf0*/  IMAD R80, R15, R8, R80 ;  /* 0x000000080f507224 */ /* 0x000fe400078e0250 */
[----:B------:R-:W-:Y:S01]  /*0c00*/  IMAD.HI.U32 R8, R5, R10, RZ ;  /* 0x0000000a05087227 */ /* 0x000fe200078e00ff */
[----:B------:R-:W-:-:S02]  /*0c10*/  ISETP.GT.U32.AND P0, PT, R15, R90, PT ;  /* 0x0000005a0f00720c */ /* 0x000fc40003f04070 */
[----:B------:R-:W-:Y:S01]  /*0c20*/  ISETP.GT.U32.AND P5, PT, R15, R80, PT ;  /* 0x000000500f00720c */ /* 0x000fe20003fa4070 */
[----:B------:R-:W-:Y:S02]  /*0c30*/  IMAD.MOV R8, RZ, RZ, -R8 ;  /* 0x000000ffff087224 */ /* 0x000fe400078e0a08 */
[----:B------:R-:W-:-:S04]  /*0c40*/  IMAD.HI.U32 R2, R2, R4, RZ ;  /* 0x0000000402027227 */ /* 0x000fc800078e00ff */
[----:B------:R-:W-:Y:S02]  /*0c50*/  IMAD R91, R15, R8, R10 ;  /* 0x000000080f5b7224 */ /* 0x000fe400078e020a */
[----:B------:R-:W-:Y:S01]  /*0c60*/  @!P6 IMAD.IADD R83, R83, 0x1, -R15 ;  /* 0x000000015353e824 */ /* 0x000fe200078e0a0f */
[C---:B------:R-:W-:Y:S01]  /*0c70*/  ISETP.GT.U32.AND P6, PT, R15.reuse, R122, PT ;  /* 0x0000007a0f00720c */ /* 0x040fe20003fc4070 */
[----:B------:R-:W-:Y:S01]  /*0c80*/  IMAD.MOV R2, RZ, RZ, -R2 ;  /* 0x000000ffff027224 */ /* 0x000fe200078e0a02 */
[----:B------:R-:W-:Y:S01]  /*0c90*/  ISETP.GT.U32.AND P2, PT, R15, R91, PT ;  /* 0x0000005b0f00720c */ /* 0x000fe20003f44070 */
[----:B------:R-:W-:Y:S01]  /*0ca0*/  IMAD.MOV.U32 R8, RZ, RZ, R9 ;  /* 0x000000ffff087224 */ /* 0x000fe200078e0009 */
[----:B------:R-:W-:Y:S01]  /*0cb0*/  SHF.R.U32.HI R9, RZ, 0x6, R0 ;  /* 0x00000006ff097819 */ /* 0x000fe20000011600 */
[----:B------:R-:W-:Y:S01]  /*0cc0*/  IMAD R4, R11, R2, R4 ;  /* 0x000000020b047224 */ /* 0x000fe200078e0204 */
[----:B------:R-:W-:Y:S01]  /*0cd0*/  SHF.R.U32.HI R2, RZ, 0x5, R0 ;  /* 0x00000005ff027819 */ /* 0x000fe20000011600 */
[----:B------:R-:W-:Y:S01]  /*0ce0*/  IMAD.HI.U32 R5, R5, R8, RZ ;  /* 0x0000000805057227 */ /* 0x000fe200078e00ff */
[----:B------:R-:W-:-:S02]  /*0cf0*/  SGXT.U32 R9, R9, 0x2 ;  /* 0x000000020909781a */ /* 0x000fc40000000000 */
[----:B------:R-:W-:Y:S01]  /*0d00*/  R2UR UR16, R2 ;  /* 0x00000000021072ca */ /* 0x000fe200000e0000 */
[--C-:B------:R-:W-:Y:S01]  /*0d10*/  @!P0 IMAD.IADD R90, R90, 0x1, -R15.reuse ;  /* 0x000000015a5a8824 */ /* 0x100fe200078e0a0f */
[----:B------:R-:W-:Y:S01]  /*0d20*/  ISETP.GT.U32.AND P0, PT, R15, R83, PT ;  /* 0x000000530f00720c */ /* 0x000fe20003f04070 */
[----:B------:R-:W-:Y:S01]  /*0d30*/  @!P3 IMAD.IADD R108, R108, 0x1, -R15 ;  /* 0x000000016c6cb824 */ /* 0x000fe200078e0a0f */
[----:B------:R-:W-:Y:S01]  /*0d40*/  ISETP.GT.U32.AND P3, PT, R11, R4, PT ;  /* 0x000000040b00720c */ /* 0x000fe20003f64070 */
[----:B------:R-:W-:Y:S01]  /*0d50*/  IMAD.MOV R5, RZ, RZ, -R5 ;  /* 0x000000ffff057224 */ /* 0x000fe200078e0a05 */
[----:B------:R-:W-:Y:S01]  /*0d60*/  LOP3.LUT R10, R9, 0x8, RZ, 0xfc, !PT ;  /* 0x00000008090a7812 */ /* 0x000fe200078efcff */
[--C-:B------:R-:W-:Y:S01]  /*0d70*/  @!P6 IMAD.IADD R122, R122, 0x1, -R15.reuse ;  /* 0x000000017a7ae824 */ /* 0x100fe200078e0a0f */
[C---:B------:R-:W-:Y:S01]  /*0d80*/  ISETP.GT.U32.AND P6, PT, R15.reuse, R108, PT ;  /* 0x0000006c0f00720c */ /* 0x040fe20003fc4070 */
[----:B------:R-:W-:Y:S01]  /*0d90*/  IMAD R117, R15, R5, R8 ;  /* 0x000000050f757224 */ /* 0x000fe200078e0208 */
[----:B-1----:R-:W-:Y:S01]  /*0da0*/  R2UR UR8, R3 ;  /* 0x00000000030872ca */ /* 0x002fe200000e0000 */
[--C-:B------:R-:W-:Y:S01]  /*0db0*/  @!P4 IMAD.IADD R84, R84, 0x1, -R15.reuse ;  /* 0x000000015454c824 */ /* 0x100fe200078e0a0f */
[----:B------:R-:W1:Y:S01]  /*0dc0*/  LDC.64 R2, c[0x0][0x3a8] ;  /* 0x0000ea00ff027b82 */ /* 0x000e620000000a00 */
[--C-:B------:R-:W-:Y:S01]  /*0dd0*/  @!P2 IMAD.IADD R91, R91, 0x1, -R15.reuse ;  /* 0x000000015b5ba824 */ /* 0x100fe200078e0a0f */
[----:B------:R-:W-:Y:S01]  /*0de0*/  ISETP.GT.U32.AND P4, PT, R15, R117, PT ;  /* 0x000000750f00720c */ /* 0x000fe20003f84070 */
[----:B------:R-:W-:Y:S01]  /*0df0*/  @!P0 IMAD.IADD R83, R83, 0x1, -R15 ;  /* 0x0000000153538824 */ /* 0x000fe200078e0a0f */
[C---:B------:R-:W-:Y:S01]  /*0e00*/  ISETP.GT.U32.AND P2, PT, R15.reuse, R84, PT ;  /* 0x000000540f00720c */ /* 0x040fe20003f44070 */
[----:B------:R-:W-:Y:S01]  /*0e10*/  @!P3 IMAD.IADD R4, R4, 0x1, -R11 ;  /* 0x000000010404b824 */ /* 0x000fe200078e0a0b */
[C---:B------:R-:W-:Y:S01]  /*0e20*/  ISETP.GT.U32.AND P0, PT, R15.reuse, R91, PT ;  /* 0x0000005b0f00720c */ /* 0x040fe20003f04070 */
[--C-:B------:R-:W-:Y:S01]  /*0e30*/  @!P5 IMAD.IADD R80, R80, 0x1, -R15.reuse ;  /* 0x000000015050d824 */ /* 0x100fe200078e0a0f */
[----:B------:R-:W-:Y:S01]  /*0e40*/  ISETP.GT.U32.AND P3, PT, R15, R90, PT ;  /* 0x0000005a0f00720c */ /* 0x000fe20003f64070 */
[--C-:B------:R-:W-:Y:S01]  /*0e50*/  @!P6 IMAD.IADD R108, R108, 0x1, -R15.reuse ;  /* 0x000000016c6ce824 */ /* 0x100fe200078e0a0f */
[----:B------:R-:W-:Y:S01]  /*0e60*/  ISETP.GT.U32.AND P6, PT, R11, R4, PT ;  /* 0x000000040b00720c */ /* 0x000fe20003fc4070 */
[----:B------:R-:W-:Y:S01]  /*0e70*/  USHF.L.U32 UR4, UR16, 0x15, URZ ;  /* 0x0000001510047899 */ /* 0x000fe200080006ff */
[----:B------:R-:W-:Y:S01]  /*0e80*/  ISETP.GT.U32.AND P5, PT, R15, R80, PT ;  /* 0x000000500f00720c */ /* 0x000fe20003fa4070 */
[----:B------:R-:W-:Y:S01]  /*0e90*/  USHF.L.U32 UR5, UR16, 0x1, URZ ;  /* 0x0000000110057899 */ /* 0x000fe200080006ff */
[----:B0-----:R-:W-:Y:S01]  /*0ea0*/  VIADD R8, R106, 0x7f ;  /* 0x0000007f6a087836 */ /* 0x001fe20000000000 */
[----:B------:R-:W-:Y:S01]  /*0eb0*/  ULOP3.LUT UR4, UR4, 0x600000, URZ, 0xc0, !UPT ;  /* 0x0060000004047892 */ /* 0x000fe2000f8ec0ff */
[--C-:B------:R-:W-:Y:S01]  /*0ec0*/  @!P4 IMAD.IADD R117, R117, 0x1, -R15.reuse ;  /* 0x000000017575c824 */ /* 0x100fe200078e0a0f */
[----:B------:R-:W-:Y:S01]  /*0ed0*/  ISETP.GT.U32.AND P4, PT, R15, R122, PT ;  /* 0x0000007a0f00720c */ /* 0x000fe20003f84070 */
[--C-:B------:R-:W-:Y:S01]  /*0ee0*/  @!P2 IMAD.IADD R84, R84, 0x1, -R15.reuse ;  /* 0x000000015454a824 */ /* 0x100fe200078e0a0f */
[----:B------:R-:W-:Y:S01]  /*0ef0*/  ULOP3.LUT UR5, UR5, 0x8, URZ, 0xc0, !UPT ;  /* 0x0000000805057892 */ /* 0x000fe2000f8ec0ff */
[--C-:B------:R-:W-:Y:S01]  /*0f00*/  @!P0 IMAD.IADD R91, R91, 0x1, -R15.reuse ;  /* 0x000000015b5b8824 */ /* 0x100fe200078e0a0f */
[----:B------:R-:W-:Y:S01]  /*0f10*/  BAR.SYNC.DEFER_BLOCKING 0x0 ;  /* 0x0000000000007b1d */ /* 0x000fe20000010000 */
[----:B------:R-:W-:Y:S01]  /*0f20*/  ISETP.GT.U32.AND P2, PT, R15, R117, PT ;  /* 0x000000750f00720c */ /* 0x000fe20003f44070 */
[----:B------:R-:W-:Y:S01]  /*0f30*/  @!P3 IMAD.IADD R90, R90, 0x1, -R15 ;  /* 0x000000015a5ab824 */ /* 0x000fe200078e0a0f */
[----:B------:R-:W-:Y:S01]  /*0f40*/  ISETP.GE.AND P0, PT, R7, RZ, PT ;  /* 0x000000ff0700720c */ /* 0x000fe20003f06270 */
[----:B------:R-:W-:Y:S01]  /*0f50*/  @!P6 IMAD.IADD R4, R4, 0x1, -R11 ;  /* 0x000000010404e824 */ /* 0x000fe200078e0a0b */
[----:B------:R-:W-:Y:S01]  /*0f60*/  ISETP.NE.AND P3, PT, R88, RZ, PT ;  /* 0x000000ff5800720c */ /* 0x000fe20003f65270 */
[----:B------:R-:W-:-:S02]  /*0f70*/  @!P5 IMAD.IADD R80, R80, 0x1, -R15 ;  /* 0x000000015050d824 */ /* 0x000fc400078e0a0f */
[----:B------:R-:W-:Y:S02]  /*0f80*/  IMAD.MOV.U32 R118, RZ, RZ, R4 ;  /* 0x000000ffff767224 */ /* 0x000fe400078e0004 */
[--C-:B------:R-:W-:Y:S02]  /*0f90*/  @!P4 IMAD.IADD R122, R122, 0x1, -R15.reuse ;  /* 0x000000017a7ac824 */ /* 0x100fe400078e0a0f */
[----:B-1----:R-:W-:Y:S02]  /*0fa0*/  IMAD R13, R9, R2, RZ ;  /* 0x00000002090d7224 */ /* 0x002fe400078e02ff */
[----:B------:R-:W-:Y:S01]  /*0fb0*/  @!P2 IMAD.IADD R117, R117, 0x1, -R15 ;  /* 0x000000017575a824 */ /* 0x000fe200078e0a0f */
[----:B------:R-:W-:Y:S01]  /*0fc0*/  LOP3.LUT P2, RZ, R0, 0xff, RZ, 0xc0, !PT ;  /* 0x000000ff00ff7812 */ /* 0x000fe2000784c0ff */
[----:B------:R-:W-:Y:S01]  /*0fd0*/  @!P0 IMAD.MOV R118, RZ, RZ, -R118 ;  /* 0x000000ffff768224 */ /* 0x000fe200078e0a76 */
[----:B------:R-:W-:Y:S02]  /*0fe0*/  ISETP.GT.AND P0, PT, R8, 0x7f, PT ;  /* 0x0000007f0800780c */ /* 0x000fe40003f04270 */
[----:B------:R-:W-:Y:S01]  /*0ff0*/  @!P3 LOP3.LUT R118, RZ, R88, RZ, 0x33, !PT ;  /* 0x00000058ff76b212 */ /* 0x000fe200078e33ff */
[----:B----4-:R-:W-:Y:S10]  /*1000*/  @P1 BRA `(.L_x_5) ;  /* 0x0000000000181947 */ /* 0x010ff40003800000 */
[----:B------:R-:W-:Y:S01]  /*1010*/  ELECT P3, URZ, PT ;  /* 0x0000000000ff782f */ /* 0x000fe20003860000 */
[----:B------:R-:W-:Y:S01]  /*1020*/  IMAD.MOV.U32 R4, RZ, RZ, 0x1 ;  /* 0x00000001ff047424 */ /* 0x000fe200078e00ff */
[----:B------:R-:W-:Y:S01]  /*1030*/  UMOV UR10, 0x40 ;  /* 0x00000040000a7882 */ /* 0x000fe20000000000 */
[----:B------:R-:W-:Y:S01]  /*1040*/  UVIRTCOUNT.DEALLOC.SMPOOL 0x80 ;  /* 0x000000800000784c */ /* 0x000fe20000000000 */
[----:B------:R-:W-:-:S09]  /*1050*/  ULEA UR10, UR7, UR10, 0x18 ;  /* 0x0000000a070a7291 */ /* 0x000fd2000f8ec0ff */
[----:B------:R0:W-:Y:S03]  /*1060*/  @P3 STS.U8 [UR10], R4 ;  /* 0x00000004ff003988 */ /* 0x0001e6000800000a */
.L_x_5:
[----:B------:R-:W-:Y:S01]  /*1070*/  UIADD3 UR10, UPT, UPT, UR5, UR4, UR8 ;  /* 0x00000004050a7290 */ /* 0x000fe2000fffe008 */
[----:B------:R-:W-:Y:S01]  /*1080*/  IMAD R118, R118, UR17, RZ ;  /* 0x0000001176767c24 */ /* 0x000fe2000f8e02ff */
[----:B------:R-:W-:Y:S01]  /*1090*/  VOTEU.ALL UP0, P2 ;  /* 0x0000000000ff7886 */ /* 0x000fe20001000000 */
[----:B------:R-:W-:Y:S01]  /*10a0*/  VOTEU.ALL UP1, P2 ;  /* 0x0000000000ff7886 */ /* 0x000fe20001020000 */
[----:B------:R-:W-:Y:S01]  /*10b0*/  IMAD R61, R2, 0x4, R13 ;  /* 0x00000004023d7824 */ /* 0x000fe200078e020d */
[----:B------:R-:W-:Y:S02]  /*10c0*/  ISETP.LT.AND P4, PT, R9, R106, P0 ;  /* 0x0000006a0900720c */ /* 0x000fe40000781270 */
[----:B------:R-:W-:-:S04]  /*10d0*/  @!UP0 UIADD3 UR4, UPT, UPT, -UR11, 0x100000, URZ ;  /* 0x001000000b048890 */ /* 0x000fc8000fffe1ff */
[----:B------:R-:W-:Y:S02]  /*10e0*/  @!UP0 USHF.L.U32 UR5, UR4, 0xb, URZ ;  /* 0x0000000b04058899 */ /* 0x000fe400080006ff */
[----:B------:R-:W-:Y:S01]  /*10f0*/  @!UP0 USHF.L.U32 UR4, UR4, 0x1, URZ ;  /* 0x0000000104048899 */ /* 0x000fe200080006ff */
[----:B------:R-:W-:Y:S01]  /*1100*/  IMAD R17, R2, 0x4, R61 ;  /* 0x0000000402117824 */ /* 0x000fe200078e023d */
[----:B------:R-:W-:Y:S01]  /*1110*/  STTM.16dp32bit_t0_t15.x4 tmem[UR10], RZ ;  /* 0x000000ff000079ed */ /* 0x000fe2000890000a */
[----:B------:R-:W-:Y:S01]  /*1120*/  STTM.16dp32bit_t16_t31.x4 tmem[UR10+0x4], RZ ;  /* 0x000004ff000079ed */ /* 0x000fe2000892000a */
[----:B------:R-:W1:Y:S02]  /*1130*/  FENCE.VIEW.ASYNC.T ;  /* 0x00000000000073c6 */ /* 0x000e640000000200 */
[----:B-1----:R-:W-:Y:S01]  /*1140*/  BAR.SYNC.DEFER_BLOCKING 0x0 ;  /* 0x0000000000007b1d */ /* 0x002fe20000010000 */
[----:B------:R-:W-:Y:S01]  /*1150*/  IADD3 R119, P5, PT, R118, UR12, RZ ;  /* 0x0000000c76777c10 */ /* 0x000fe2000ffbe0ff */
[----:B------:R-:W-:Y:S01]  /*1160*/  IMAD R63, R2, 0x4, R17 ;  /* 0x00000004023f7824 */ /* 0x000fe200078e0211 */
[----:B------:R-:W-:-:S02]  /*1170*/  ISETP.LT.AND P3, PT, R10, R106, P0 ;  /* 0x0000006a0a00720c */ /* 0x000fc40000761270 */
[----:B------:R-:W-:Y:S02]  /*1180*/  LEA.HI.X.SX32 R118, R118, UR13, 0x1, P5 ;  /* 0x0000000d76767c11 */ /* 0x000fe4000a8f0eff */
[CC--:B------:R-:W-:Y:S01]  /*1190*/  IADD3 R12, P5, PT, R13.reuse, R119.reuse, RZ ;  /* 0x000000770d0c7210 */ /* 0x0c0fe20007fbe0ff */
[----:B------:R-:W1:Y:S02]  /*11a0*/  FENCE.VIEW.ASYNC.S ;  /* 0x00000000000073c6 */ /* 0x000e640000000000 */
[----:B-1----:R1:W2:Y:S01]  /*11b0*/  @!UP1 SYNCS.EXCH.64 URZ, [UR6], UR4 ;  /* 0x0000000406ff95b2 */ /* 0x0022a20008000100 */
[----:B------:R-:W-:Y:S01]  /*11c0*/  LEA.HI.X.SX32 R13, R13, R118, 0x1, P5 ;  /* 0x000000760d0d7211 */ /* 0x000fe200028f0eff */
[----:B--2---:R-:W-:Y:S01]  /*11d0*/  BAR.SYNC.DEFER_BLOCKING 0x0 ;  /* 0x0000000000007b1d */ /* 0x004fe20000010000 */
[----:B------:R-:W-:Y:S01]  /*11e0*/  IADD3 R14, P5, PT, R17, R119, RZ ;  /* 0x00000077110e7210 */ /* 0x000fe20007fbe0ff */
[----:B------:R-:W-:Y:S01]  /*11f0*/  IMAD R19, R2, 0x4, R63 ;  /* 0x0000000402137824 */ /* 0x000fe200078e023f */
[----:B------:R-:W-:-:S02]  /*1200*/  LOP3.LUT R11, R9, 0x10, RZ, 0xfc, !PT ;  /* 0x00000010090b7812 */ /* 0x000fc400078efcff */
[----:B------:R-:W-:Y:S01]  /*1210*/  LEA.HI.X.SX32 R17, R17, R118, 0x1, P5 ;  /* 0x0000007611117211 */ /* 0x000fe200028f0eff */
[C---:B------:R-:W-:Y:S01]  /*1220*/  IMAD R67, R2.reuse, 0x4, R19 ;  /* 0x0000000402437824 */ /* 0x040fe200078e0213 */
[----:B------:R-:W-:Y:S01]  /*1230*/  LOP3.LUT R15, R9, 0x18, RZ, 0xfc, !PT ;  /* 0x00000018090f7812 */ /* 0x000fe200078efcff */
[----:B0-----:R-:W-:Y:S01]  /*1240*/  @P3 IMAD.MOV.U32 R4, RZ, RZ, R14 ;  /* 0x000000ffff043224 */ /* 0x001fe200078e000e */
[----:B------:R-:W-:Y:S01]  /*1250*/  PRMT R113, RZ, 0x7610, R113 ;  /* 0x00007610ff717816 */ /* 0x000fe20000000071 */
[----:B------:R-:W-:Y:S01]  /*1260*/  @P3 IMAD.MOV.U32 R5, RZ, RZ, R17 ;  /* 0x000000ffff053224 */ /* 0x000fe200078e0011 */
[----:B------:R-:W-:Y:S01]  /*1270*/  IADD3 R16, P6, PT, R19, R119, RZ ;  /* 0x0000007713107210 */ /* 0x000fe20007fde0ff */
[----:B------:R-:W-:Y:S01]  /*1280*/  IMAD R21, R2, 0x4, R67 ;  /* 0x0000000402157824 */ /* 0x000fe200078e0243 */
[----:B------:R-:W-:Y:S02]  /*1290*/  ISETP.LT.AND P5, PT, R15, R106, P0 ;  /* 0x0000006a0f00720c */ /* 0x000fe400007a1270 */
[----:B------:R-:W-:-:S02]  /*12a0*/  PRMT R114, RZ, 0x7610, R114 ;  /* 0x00007610ff727816 */ /* 0x000fc40000000072 */
[----:B------:R-:W-:Y:S02]  /*12b0*/  PRMT R112, RZ, 0x7610, R112 ;  /* 0x00007610ff707816 */ /* 0x000fe40000000070 */
[C---:B------:R-:W-:Y:S02]  /*12c0*/  LOP3.LUT R20, R9.reuse, 0x20, RZ, 0xfc, !PT ;  /* 0x0000002009147812 */ /* 0x040fe400078efcff */
[C---:B------:R-:W-:Y:S02]  /*12d0*/  LOP3.LUT R23, R9.reuse, 0x30, RZ, 0xfc, !PT ;  /* 0x0000003009177812 */ /* 0x040fe400078efcff */
[----:B------:R-:W-:Y:S01]  /*12e0*/  LOP3.LUT R22, R9, 0x28, RZ, 0xfc, !PT ;  /* 0x0000002809167812 */ /* 0x000fe200078efcff */
[----:B------:R-:W2:Y:S01]  /*12f0*/  @P4 LDG.E.U8 R107, desc[UR18][R12.64] ;  /* 0x000000120c6b4981 */ /* 0x000ea2000c1e1100 */
[----:B------:R-:W-:Y:S02]  /*1300*/  ISETP.LT.AND P4, PT, R11, R106, P0 ;  /* 0x0000006a0b00720c */ /* 0x000fe40000781270 */
[----:B------:R-:W-:Y:S01]  /*1310*/  PRMT R115, RZ, 0x7610, R115 ;  /* 0x00007610ff737816 */ /* 0x000fe20000000073 */
[----:B------:R0:W3:Y:S01]  /*1320*/  @P3 LDG.E.U8 R113, desc[UR18][R4.64] ;  /* 0x0000001204713981 */ /* 0x0000e2000c1e1100 */
[----:B------:R-:W-:Y:S01]  /*1330*/  LEA.HI.X.SX32 R19, R19, R118, 0x1, P6 ;  /* 0x0000007613137211 */ /* 0x000fe200030f0eff */
[----:B------:R-:W-:Y:S01]  /*1340*/  IMAD R71, R2, 0x4, R21 ;  /* 0x0000000402477824 */ /* 0x000fe200078e0215 */
[----:B------:R-:W-:-:S02]  /*1350*/  IADD3 R18, P3, PT, R21, R119, RZ ;  /* 0x0000007715127210 */ /* 0x000fc40007f7e0ff */
[----:B------:R-:W-:Y:S02]  /*1360*/  PRMT R116, RZ, 0x7610, R116 ;  /* 0x00007610ff747816 */ /* 0x000fe40000000074 */
[C---:B------:R-:W-:Y:S02]  /*1370*/  LOP3.LUT R29, R9.reuse, 0x38, RZ, 0xfc, !PT ;  /* 0x00000038091d7812 */ /* 0x040fe400078efcff */
[----:B------:R-:W-:Y:S01]  /*1380*/  LOP3.LUT R30, R9, 0x40, RZ, 0xfc, !PT ;  /* 0x00000040091e7812 */ /* 0x000fe200078efcff */
[----:B0-----:R-:W-:Y:S01]  /*1390*/  @P4 IMAD.MOV.U32 R4, RZ, RZ, R16 ;  /* 0x000000ffff044224 */ /* 0x001fe200078e0010 */
[----:B------:R-:W-:Y:S01]  /*13a0*/  LEA.HI.X.SX32 R21, R21, R118, 0x1, P3 ;  /* 0x0000007615157211 */ /* 0x000fe200018f0eff */
[----:B------:R-:W-:Y:S01]  /*13b0*/  @P4 IMAD.MOV.U32 R5, RZ, RZ, R19 ;  /* 0x000000ffff054224 */ /* 0x000fe200078e0013 */
[----:B------:R-:W-:Y:S01]  /*13c0*/  PRMT R120, RZ, 0x7610, R120 ;  /* 0x00007610ff787816 */ /* 0x000fe20000000078 */
[----:B------:R-:W-:Y:S01]  /*13d0*/  IMAD R25, R2, 0x4, R71 ;  /* 0x0000000402197824 */ /* 0x000fe200078e0247 */
[----:B------:R-:W-:-:S02]  /*13e0*/  LOP3.LUT R35, R9, 0x48, RZ, 0xfc, !PT ;  /* 0x0000004809237812 */ /* 0x000fc400078efcff */
[----:B------:R-:W-:Y:S01]  /*13f0*/  PRMT R121, RZ, 0x7610, R121 ;  /* 0x00007610ff797816 */ /* 0x000fe20000000079 */
[----:B------:R0:W4:Y:S01]  /*1400*/  @P4 LDG.E.U8 R114, desc[UR18][R4.64] ;  /* 0x0000001204724981 */ /* 0x000122000c1e1100 */
[C---:B------:R-:W-:Y:S01]  /*1410*/  IMAD R73, R2.reuse, 0x4, R25 ;  /* 0x0000000402497824 */ /* 0x040fe200078e0219 */
[----:B------:R-:W-:Y:S02]  /*1420*/  PRMT R123, RZ, 0x7610, R123 ;  /* 0x00007610ff7b7816 */ /* 0x000fe4000000007b */
[C---:B------:R-:W-:Y:S02]  /*1430*/  LOP3.LUT R36, R9.reuse, 0x50, RZ, 0xfc, !PT ;  /* 0x0000005009247812 */ /* 0x040fe400078efcff */
[C---:B------:R-:W-:Y:S02]  /*1440*/  LOP3.LUT R39, R9.reuse, 0x58, RZ, 0xfc, !PT ;  /* 0x0000005809277812 */ /* 0x040fe400078efcff */
[----:B------:R-:W-:Y:S02]  /*1450*/  PRMT R124, RZ, 0x7610, R124 ;  /* 0x00007610ff7c7816 */ /* 0x000fe4000000007c */
[----:B------:R-:W-:Y:S01]  /*1460*/  PRMT R126, RZ, 0x7610, R126 ;  /* 0x00007610ff7e7816 */ /* 0x000fe2000000007e */
[----:B0-----:R-:W-:Y:S01]  /*1470*/  @P5 IMAD.MOV.U32 R4, RZ, RZ, R18 ;  /* 0x000000ffff045224 */ /* 0x001fe200078e0012 */
[C---:B------:R-:W-:Y:S01]  /*1480*/  LOP3.LUT R44, R9.reuse, 0x60, RZ, 0xfc, !PT ;  /* 0x00000060092c7812 */ /* 0x040fe200078efcff */
[----:B------:R-:W-:Y:S01]  /*1490*/  @P5 IMAD.MOV.U32 R5, RZ, RZ, R21 ;  /* 0x000000ffff055224 */ /* 0x000fe200078e0015 */
[----:B------:R-:W-:Y:S01]  /*14a0*/  PRMT R125, RZ, 0x7610, R125 ;  /* 0x00007610ff7d7816 */ /* 0x000fe2000000007d */
[----:B------:R-:W-:Y:S01]  /*14b0*/  IMAD R27, R2, 0x4, R73 ;  /* 0x00000004021b7824 */ /* 0x000fe200078e0249 */
[----:B------:R-:W-:-:S02]  /*14c0*/  LOP3.LUT R47, R9, 0x70, RZ, 0xfc, !PT ;  /* 0x00000070092f7812 */ /* 0x000fc400078efcff */
[----:B------:R-:W-:Y:S01]  /*14d0*/  PRMT R128, RZ, 0x7610, R128 ;  /* 0x00007610ff807816 */ /* 0x000fe20000000080 */
[----:B------:R0:W5:Y:S01]  /*14e0*/  @P5 LDG.E.U8 R112, desc[UR18][R4.64] ;  /* 0x0000001204705981 */ /* 0x000162000c1e1100 */
[----:B------:R-:W-:Y:S01]  /*14f0*/  ISETP.LT.AND P5, PT, R20, R106, P0 ;  /* 0x0000006a1400720c */ /* 0x000fe200007a1270 */
[C---:B------:R-:W-:Y:S01]  /*1500*/  IMAD R77, R2.reuse, 0x4, R27 ;  /* 0x00000004024d7824 */ /* 0x040fe200078e021b */
[----:B------:R-:W-:Y:S02]  /*1510*/  IADD3 R24, P3, PT, R25, R119, RZ ;  /* 0x0000007719187210 */ /* 0x000fe40007f7e0ff */
[----:B------:R-:W-:Y:S01]  /*1520*/  LOP3.LUT R46, R9, 0x68, RZ, 0xfc, !PT ;  /* 0x00000068092e7812 */ /* 0x000fe200078efcff */
[----:B------:R-:W-:Y:S01]  /*1530*/  IMAD R31, R2, 0x4, R77 ;  /* 0x00000004021f7824 */ /* 0x000fe200078e024d */
[----:B------:R-:W-:Y:S02]  /*1540*/  LEA.HI.X.SX32 R25, R25, R118, 0x1, P3 ;  /* 0x0000007619197211 */ /* 0x000fe400018f0eff */
[----:B------:R-:W-:-:S02]  /*1550*/  LOP3.LUT R53, R9, 0x78, RZ, 0xfc, !PT ;  /* 0x0000007809357812 */ /* 0x000fc400078efcff */
[----:B------:R-:W-:Y:S02]  /*1560*/  PRMT R129, RZ, 0x7610, R129 ;  /* 0x00007610ff817816 */ /* 0x000fe40000000081 */
[----:B------:R-:W-:Y:S01]  /*1570*/  PRMT R130, RZ, 0x7610, R130 ;  /* 0x00007610ff827816 */ /* 0x000fe20000000082 */
[----:B------:R-:W-:Y:S01]  /*1580*/  IMAD R79, R2, 0x4, R31 ;  /* 0x00000004024f7824 */ /* 0x000fe200078e021f */
[-C--:B------:R-:W-:Y:S01]  /*1590*/  ISETP.LT.AND P3, PT, R23, R106.reuse, P0 ;  /* 0x0000006a1700720c */ /* 0x080fe20000761270 */
[----:B------:R-:W2:Y:S01]  /*15a0*/  @P5 LDG.E.U8 R115, desc[UR18][R24.64] ;  /* 0x0000001218735981 */ /* 0x000ea2000c1e1100 */
[----:B------:R-:W-:Y:S02]  /*15b0*/  ISETP.LT.AND P4, PT, R22, R106, P0 ;  /* 0x0000006a1600720c */ /* 0x000fe40000781270 */
[----:B------:R-:W-:Y:S02]  /*15c0*/  LOP3.LUT R54, R9, 0x4, RZ, 0xfc, !PT ;  /* 0x0000000409367812 */ /* 0x000fe400078efcff */
[----:B------:R-:W-:-:S02]  /*15d0*/  PRMT R135, RZ, 0x7610, R135 ;  /* 0x00007610ff877816 */ /* 0x000fc40000000087 */
[C---:B------:R-:W-:Y:S02]  /*15e0*/  LOP3.LUT R60, R9.reuse, 0x14, RZ, 0xfc, !PT ;  /* 0x00000014093c7812 */ /* 0x040fe400078efcff */
[C---:B------:R-:W-:Y:S02]  /*15f0*/  LOP3.LUT R57, R9.reuse, 0xc, RZ, 0xfc, !PT ;  /* 0x0000000c09397812 */ /* 0x040fe400078efcff */
[----:B------:R-:W-:Y:S02]  /*1600*/  PRMT R134, RZ, 0x7610, R134 ;  /* 0x00007610ff867816 */ /* 0x000fe40000000086 */
[----:B------:R-:W-:Y:S02]  /*1610*/  PRMT R136, RZ, 0x7610, R136 ;  /* 0x00007610ff887816 */ /* 0x000fe40000000088 */
[----:B------:R-:W-:Y:S02]  /*1620*/  LOP3.LUT R65, R9, 0x1c, RZ, 0xfc, !PT ;  /* 0x0000001c09417812 */ /* 0x000fe400078efcff */
[----:B------:R-:W-:-:S02]  /*1630*/  PRMT R137, RZ, 0x7610, R137 ;  /* 0x00007610ff897816 */ /* 0x000fc40000000089 */
[C---:B------:R-:W-:Y:S02]  /*1640*/  LOP3.LUT R66, R9.reuse, 0x24, RZ, 0xfc, !PT ;  /* 0x0000002409427812 */ /* 0x040fe400078efcff */
[----:B------:R-:W-:Y:S02]  /*1650*/  PRMT R142, RZ, 0x7610, R142 ;  /* 0x00007610ff8e7816 */ /* 0x000fe4000000008e */
[C---:B------:R-:W-:Y:S02]  /*1660*/  LOP3.LUT R69, R9.reuse, 0x2c, RZ, 0xfc, !PT ;  /* 0x0000002c09457812 */ /* 0x040fe400078efcff */
[----:B------:R-:W-:Y:S02]  /*1670*/  PRMT R143, RZ, 0x7610, R143 ;  /* 0x00007610ff8f7816 */ /* 0x000fe4000000008f */
[----:B------:R-:W-:Y:S02]  /*1680*/  LOP3.LUT R72, R9, 0x34, RZ, 0xfc, !PT ;  /* 0x0000003409487812 */ /* 0x000fe400078efcff */
[----:B------:R-:W-:-:S02]  /*1690*/  PRMT R148, RZ, 0x7610, R148 ;  /* 0x00007610ff947816 */ /* 0x000fc40000000094 */
[----:B------:R-:W-:Y:S01]  /*16a0*/  PRMT R146, RZ, 0x7610, R146 ;  /* 0x00007610ff927816 */ /* 0x000fe20000000092 */
[----:B------:R-:W-:Y:S01]  /*16b0*/  IMAD.MOV.U32 R88, RZ, RZ, R80 ;  /* 0x000000ffff587224 */ /* 0x000fe200078e0050 */
[-C--:B------:R-:W-:Y:S01]  /*16c0*/  IADD3 R28, P5, PT, R31, R119.reuse, RZ ;  /* 0x000000771f1c7210 */ /* 0x080fe20007fbe0ff */
[C---:B------:R-:W-:Y:S01]  /*16d0*/  IMAD R33, R2.reuse, 0x4, R79 ;  /* 0x0000000402217824 */ /* 0x040fe200078e024f */
[-C--:B------:R-:W-:Y:S02]  /*16e0*/  IADD3 R26, P6, PT, R27, R119.reuse, RZ ;  /* 0x000000771b1a7210 */ /* 0x080fe40007fde0ff */
[----:B------:R-:W-:Y:S01]  /*16f0*/  PRMT R150, RZ, 0x7610, R150 ;  /* 0x00007610ff967816 */ /* 0x000fe20000000096 */
[----:B------:R-:W-:Y:S01]  /*1700*/  IMAD.MOV.U32 R94, RZ, RZ, R83 ;  /* 0x000000ffff5e7224 */ /* 0x000fe200078e0053 */
[-C--:B------:R-:W-:Y:S01]  /*1710*/  LEA.HI.X.SX32 R31, R31, R118.reuse, 0x1, P5 ;  /* 0x000000761f1f7211 */ /* 0x080fe200028f0eff */
[C---:B------:R-:W-:Y:S01]  /*1720*/  IMAD R81, R2.reuse, 0x4, R33 ;  /* 0x0000000402517824 */ /* 0x040fe200078e0221 */
[----:B------:R-:W-:Y:S01]  /*1730*/  LEA.HI.X.SX32 R27, R27, R118, 0x1, P6 ;  /* 0x000000761b1b7211 */ /* 0x000fe200030f0eff */
[----:B0-----:R-:W-:Y:S01]  /*1740*/  @P3 IMAD.MOV.U32 R4, RZ, RZ, R28 ;  /* 0x000000ffff043224 */ /* 0x001fe200078e001c */
[----:B------:R-:W-:Y:S01]  /*1750*/  PRMT R152, RZ, 0x7610, R152 ;  /* 0x00007610ff987816 */ /* 0x000fe20000000098 */
[----:B------:R-:W-:Y:S01]  /*1760*/  @P3 IMAD.MOV.U32 R5, RZ, RZ, R31 ;  /* 0x000000ffff053224 */ /* 0x000fe200078e001f */
[-C--:B------:R-:W-:Y:S01]  /*1770*/  ISETP.LT.AND P5, PT, R29, R106.reuse, P0 ;  /* 0x0000006a1d00720c */ /* 0x080fe200007a1270 */
[----:B------:R-:W2:Y:S01]  /*1780*/  @P4 LDG.E.U8 R116, desc[UR18][R26.64] ;  /* 0x000000121a744981 */ /* 0x000ea2000c1e1100 */
[----:B------:R-:W-:Y:S01]  /*1790*/  IMAD R37, R2, 0x4, R81 ;  /* 0x0000000402257824 */ /* 0x000fe200078e0251 */
[----:B------:R-:W-:Y:S01]  /*17a0*/  ISETP.LT.AND P4, PT, R30, R106, P0 ;  /* 0x0000006a1e00720c */ /* 0x000fe20000781270 */
[----:B------:R-:W-:Y:S01]  /*17b0*/  IMAD.MOV.U32 R110, RZ, RZ, R84 ;  /* 0x000000ffff6e7224 */ /* 0x000fe200078e0054 */
[----:B------:R0:W2:Y:S01]  /*17c0*/  @P3 LDG.E.U8 R120, desc[UR18][R4.64] ;  /* 0x0000001204783981 */ /* 0x0000a2000c1e1100 */
[-C--:B------:R-:W-:Y:S01]  /*17d0*/  IADD3 R32, P3, PT, R33, R119.reuse, RZ ;  /* 0x0000007721207210 */ /* 0x080fe20007f7e0ff */
[C---:B------:R-:W-:Y:S01]  /*17e0*/  IMAD R85, R2.reuse, 0x4, R37 ;  /* 0x0000000402557824 */ /* 0x040fe200078e0225 */
[----:B------:R-:W-:Y:S01]  /*17f0*/  IADD3 R34, P6, PT, R37, R119, RZ ;  /* 0x0000007725227210 */ /* 0x000fe20007fde0ff */
[----:B-1----:R-:W1:Y:S01]  /*1800*/  LDCU UR4, c[0x0][0x3b0] ;  /* 0x00007600ff0477ac */ /* 0x002e620008000800 */
[-C--:B------:R-:W-:Y:S01]  /*1810*/  LEA.HI.X.SX32 R33, R33, R118.reuse, 0x1, P3 ;  /* 0x0000007621217211 */ /* 0x080fe200018f0eff */
[----:B------:R-:W-:Y:S01]  /*1820*/  IMAD R41, R2, 0x4, R85 ;  /* 0x0000000402297824 */ /* 0x000fe200078e0255 */
[----:B------:R-:W-:-:S02]  /*1830*/  LEA.HI.X.SX32 R37, R37, R118, 0x1, P6 ;  /* 0x0000007625257211 */ /* 0x000fc400030f0eff */
[----:B------:R-:W-:Y:S01]  /*1840*/  ISETP.LT.AND P3, PT, R35, R106, P0 ;  /* 0x0000006a2300720c */ /* 0x000fe20000761270 */
[C---:B------:R-:W-:Y:S01]  /*1850*/  IMAD R87, R2.reuse, 0x4, R41 ;  /* 0x0000000402577824 */ /* 0x040fe200078e0229 */
[----:B------:R-:W2:Y:S01]  /*1860*/  @P5 LDG.E.U8 R121, desc[UR18][R32.64] ;  /* 0x0000001220795981 */ /* 0x000ea2000c1e1100 */
[----:B0-----:R-:W-:Y:S01]  /*1870*/  @P4 IMAD.MOV.U32 R4, RZ, RZ, R34 ;  /* 0x000000ffff044224 */ /* 0x001fe200078e0022 */
[CC--:B------:R-:W-:Y:S01]  /*1880*/  IADD3 R38, P5, PT, R41.reuse, R119.reuse, RZ ;  /* 0x0000007729267210 */ /* 0x0c0fe20007fbe0ff */
[----:B------:R-:W-:Y:S02]  /*1890*/  @P4 IMAD.MOV.U32 R5, RZ, RZ, R37 ;  /* 0x000000ffff054224 */ /* 0x000fe400078e0025 */
[----:B------:R-:W-:Y:S01]  /*18a0*/  IMAD R43, R2, 0x4, R87 ;  /* 0x00000004022b7824 */ /* 0x000fe200078e0257 */
[----:B------:R-:W-:Y:S02]  /*18b0*/  LEA.HI.X.SX32 R41, R41, R118, 0x1, P5 ;  /* 0x0000007629297211 */ /* 0x000fe400028f0eff */
[----:B------:R0:W2:Y:S01]  /*18c0*/  @P4 LDG.E.U8 R123, desc[UR18][R4.64] ;  /* 0x00000012047b4981 */ /* 0x0000a2000c1e1100 */
[----:B------:R-:W-:Y:S01]  /*18d0*/  ISETP.LT.AND P4, PT, R36, R106, P0 ;  /* 0x0000006a2400720c */ /* 0x000fe20000781270 */
[----:B------:R-:W-:Y:S01]  /*18e0*/  IMAD R93, R2, 0x4, R43 ;  /* 0x00000004025d7824 */ /* 0x000fe200078e022b */
[----:B------:R-:W-:-:S02]  /*18f0*/  IADD3 R40, P6, PT, R43, R119, RZ ;  /* 0x000000772b287210 */ /* 0x000fc40007fde0ff */
[----:B------:R-:W-:Y:S01]  /*1900*/  ISETP.LT.AND P5, PT, R39, R106, P0 ;  /* 0x0000006a2700720c */ /* 0x000fe200007a1270 */
[C---:B------:R-:W-:Y:S02]  /*1910*/  IMAD R45, R2.reuse, 0x4, R93 ;  /* 0x00000004022d7824 */ /* 0x040fe400078e025d */
[----:B0-----:R-:W-:Y:S02]  /*1920*/  @P3 IMAD.MOV.U32 R4, RZ, RZ, R38 ;  /* 0x000000ffff043224 */ /* 0x001fe400078e0026 */
[----:B------:R-:W-:Y:S01]  /*1930*/  @P3 IMAD.MOV.U32 R5, RZ, RZ, R41 ;  /* 0x000000ffff053224 */ /* 0x000fe200078e0029 */
[----:B------:R-:W-:Y:S01]  /*1940*/  LEA.HI.X.SX32 R43, R43, R118, 0x1, P6 ;  /* 0x000000762b2b7211 */ /* 0x000fe200030f0eff */
[----:B------:R-:W-:-:S03]  /*1950*/  IMAD R101, R2, 0x4, R45 ;  /* 0x0000000402657824 */ /* 0x000fc600078e022d */
[----:B------:R0:W2:Y:S01]  /*1960*/  @P3 LDG.E.U8 R124, desc[UR18][R4.64] ;  /* 0x00000012047c3981 */ /* 0x0000a2000c1e1100 */
[----:B------:R-:W-:Y:S01]  /*1970*/  IADD3 R42, P3, PT, R45, R119, RZ ;  /* 0x000000772d2a7210 */ /* 0x000fe20007f7e0ff */
[----:B------:R-:W-:-:S03]  /*1980*/  IMAD R49, R2, 0x4, R101 ;  /* 0x0000000402317824 */ /* 0x000fc600078e0265 */
[----:B------:R-:W-:Y:S01]  /*1990*/  LEA.HI.X.SX32 R45, R45, R118, 0x1, P3 ;  /* 0x000000762d2d7211 */ /* 0x000fe200018f0eff */
[----:B0-----:R-:W-:Y:S02]  /*19a0*/  @P4 IMAD.MOV.U32 R4, RZ, RZ, R40 ;  /* 0x000000ffff044224 */ /* 0x001fe400078e0028 */
[----:B------:R-:W-:Y:S02]  /*19b0*/  @P4 IMAD.MOV.U32 R5, RZ, RZ, R43 ;  /* 0x000000ffff054224 */ /* 0x000fe400078e002b */
[----:B------:R-:W-:-:S03]  /*19c0*/  IMAD R103, R2, 0x4, R49 ;  /* 0x0000000402677824 */ /* 0x000fc600078e0231 */
[----:B------:R0:W2:Y:S01]  /*19d0*/  @P4 LDG.E.U8 R126, desc[UR18][R4.64] ;  /* 0x00000012047e4981 */ /* 0x0000a2000c1e1100 */
[----:B------:R-:W-:Y:S01]  /*19e0*/  ISETP.LT.AND P3, PT, R44, R106, P0 ;  /* 0x0000006a2c00720c */ /* 0x000fe20000761270 */
[C---:B------:R-:W-:Y:S02]  /*19f0*/  IMAD R51, R2.reuse, 0x4, R103 ;  /* 0x0000000402337824 */ /* 0x040fe400078e0267 */
[----:B0-----:R-:W-:Y:S02]  /*1a00*/  @P5 IMAD.MOV.U32 R4, RZ, RZ, R42 ;  /* 0x000000ffff045224 */ /* 0x001fe400078e002a */
[----:B------:R-:W-:Y:S02]  /*1a10*/  @P5 IMAD.MOV.U32 R5, RZ, RZ, R45 ;  /* 0x000000ffff055224 */ /* 0x000fe400078e002d */
[----:B------:R-:W-:-:S03]  /*1a20*/  IMAD R109, R2, 0x4, R51 ;  /* 0x00000004026d7824 */ /* 0x000fc600078e0233 */
[----:B------:R0:W2:Y:S01]  /*1a30*/  @P5 LDG.E.U8 R125, desc[UR18][R4.64] ;  /* 0x00000012047d5981 */ /* 0x0000a2000c1e1100 */
[----:B------:R-:W-:Y:S01]  /*1a40*/  IADD3 R48, P5, PT, R49, R119, RZ ;  /* 0x0000007731307210 */ /* 0x000fe20007fbe0ff */
[----:B------:R-:W-:-:S03]  /*1a50*/  IMAD R55, R2, 0x4, R109 ;  /* 0x0000000402377824 */ /* 0x000fc600078e026d */
[----:B------:R-:W-:Y:S02]  /*1a60*/  LEA.HI.X.SX32 R49, R49, R118, 0x1, P5 ;  /* 0x0000007631317211 */ /* 0x000fe400028f0eff */
[-C--:B------:R-:W-:Y:S02]  /*1a70*/  ISETP.LT.AND P5, PT, R47, R106.reuse, P0 ;  /* 0x0000006a2f00720c */ /* 0x080fe400007a1270 */
[----:B------:R-:W-:Y:S01]  /*1a80*/  ISETP.LT.AND P4, PT, R46, R106, P0 ;  /* 0x0000006a2e00720c */ /* 0x000fe20000781270 */
[----:B------:R-:W2:Y:S01]  /*1a90*/  @P3 LDG.E.U8 R128, desc[UR18][R48.64] ;  /* 0x0000001230803981 */ /* 0x000ea2000c1e1100 */
[-C--:B------:R-:W-:Y:S01]  /*1aa0*/  IADD3 R52, P3, PT, R55, R119.reuse, RZ ;  /* 0x0000007737347210 */ /* 0x080fe20007f7e0ff */
[C---:B------:R-:W-:Y:S01]  /*1ab0*/  IMAD R131, R2.reuse, 0x4, R55 ;  /* 0x0000000402837824 */ /* 0x040fe200078e0237 */
[----:B------:R-:W-:Y:S02]  /*1ac0*/  IADD3 R50, P6, PT, R51, R119, RZ ;  /* 0x0000007733327210 */ /* 0x000fe40007fde0ff */
[-C--:B------:R-:W-:Y:S01]  /*1ad0*/  LEA.HI.X.SX32 R55, R55, R118.reuse, 0x1, P3 ;  /* 0x0000007637377211 */ /* 0x080fe200018f0eff */
[----:B------:R-:W-:Y:S01]  /*1ae0*/  IMAD R141, R2, 0x4, R131 ;  /* 0x00000004028d7824 */ /* 0x000fe200078e0283 */
[----:B------:R-:W-:-:S02]  /*1af0*/  LEA.HI.X.SX32 R51, R51, R118, 0x1, P6 ;  /* 0x0000007633337211 */ /* 0x000fc400030f0eff */
[----:B------:R-:W-:Y:S01]  /*1b00*/  ISETP.LT.AND P3, PT, R53, R106, P0 ;  /* 0x0000006a3500720c */ /* 0x000fe20000761270 */
[----:B0-----:R-:W-:Y:S02]  /*1b10*/  @P5 IMAD.MOV.U32 R4, RZ, RZ, R52 ;  /* 0x000000ffff045224 */ /* 0x001fe400078e0034 */
[----:B------:R-:W-:Y:S01]  /*1b20*/  @P5 IMAD.MOV.U32 R5, RZ, RZ, R55 ;  /* 0x000000ffff055224 */ /* 0x000fe200078e0037 */
[----:B------:R-:W2:Y:S01]  /*1b30*/  @P4 LDG.E.U8 R129, desc[UR18][R50.64] ;  /* 0x0000001232814981 */ /* 0x000ea2000c1e1100 */
[----:B------:R-:W-:-:S03]  /*1b40*/  IADD3 R56, P4, PT, R141, R119, RZ ;  /* 0x000000778d387210 */ /* 0x000fc60007f9e0ff */
[----:B------:R0:W2:Y:S01]  /*1b50*/  @P5 LDG.E.U8 R130, desc[UR18][R4.64] ;  /* 0x0000001204825981 */ /* 0x0000a2000c1e1100 */
[----:B------:R-:W-:Y:S02]  /*1b60*/  ISETP.LT.AND P5, PT, R54, R106, P0 ;  /* 0x0000006a3600720c */ /* 0x000fe400007a1270 */
[----:B------:R-:W-:Y:S02]  /*1b70*/  LEA.HI.X.SX32 R59, R141, R118, 0x1, P4 ;  /* 0x000000768d3b7211 */ /* 0x000fe400020f0eff */
[----:B------:R-:W-:-:S04]  /*1b80*/  IADD3 R58, P6, PT, R61, R119, RZ ;  /* 0x000000773d3a7210 */ /* 0x000fc80007fde0ff */
[----:B------:R-:W-:Y:S01]  /*1b90*/  LEA.HI.X.SX32 R61, R61, R118, 0x1, P6 ;  /* 0x000000763d3d7211 */ /* 0x000fe200030f0eff */
[----:B0-----:R-:W-:Y:S02]  /*1ba0*/  @P3 IMAD.MOV.U32 R4, RZ, RZ, R56 ;  /* 0x000000ffff043224 */ /* 0x001fe400078e0038 */
[----:B------:R-:W-:Y:S01]  /*1bb0*/  @P3 IMAD.MOV.U32 R5, RZ, RZ, R59 ;  /* 0x000000ffff053224 */ /* 0x000fe200078e003b */
[----:B------:R-:W-:-:S04]  /*1bc0*/  ISETP.LT.AND P4, PT, R57, R106, P0 ;  /* 0x0000006a3900720c */ /* 0x000fc80000781270 */
[----:B------:R0:W2:Y:S01]  /*1bd0*/  @P3 LDG.E.U8 R135, desc[UR18][R4.64] ;  /* 0x0000001204873981 */ /* 0x0000a2000c1e1100 */
[----:B------:R-:W-:Y:S02]  /*1be0*/  ISETP.LT.AND P3, PT, R60, R106, P0 ;  /* 0x0000006a3c00720c */ /* 0x000fe40000761270 */
[----:B------:R-:W-:Y:S01]  /*1bf0*/  IADD3 R62, P6, PT, R63, R119, RZ ;  /* 0x000000773f3e7210 */ /* 0x000fe20007fde0ff */
[----:B0-----:R-:W-:Y:S02]  /*1c00*/  @P5 IMAD.MOV.U32 R4, RZ, RZ, R58 ;  /* 0x000000ffff045224 */ /* 0x001fe400078e003a */
[----:B------:R-:W-:-:S05]  /*1c10*/  @P5 IMAD.MOV.U32 R5, RZ, RZ, R61 ;  /* 0x000000ffff055224 */ /* 0x000fca00078e003d */
[----:B------:R0:W2:Y:S01]  /*1c20*/  @P5 LDG.E.U8 R134, desc[UR18][R4.64] ;  /* 0x0000001204865981 */ /* 0x0000a2000c1e1100 */
[----:B------:R-:W-:Y:S02]  /*1c30*/  IADD3 R64, P5, PT, R67, R119, RZ ;  /* 0x0000007743407210 */ /* 0x000fe40007fbe0ff */
[-C--:B------:R-:W-:Y:S02]  /*1c40*/  LEA.HI.X.SX32 R63, R63, R118.reuse, 0x1, P6 ;  /* 0x000000763f3f7211 */ /* 0x080fe400030f0eff */
[----:B------:R-:W-:-:S03]  /*1c50*/  LEA.HI.X.SX32 R67, R67, R118, 0x1, P5 ;  /* 0x0000007643437211 */ /* 0x000fc600028f0eff */
[----:B------:R-:W2:Y:S01]  /*1c60*/  @P4 LDG.E.U8 R136, desc[UR18][R62.64] ;  /* 0x000000123e884981 */ /* 0x000ea2000c1e1100 */
[----:B0-----:R-:W-:Y:S02]  /*1c70*/  @P3 IMAD.MOV.U32 R4, RZ, RZ, R64 ;  /* 0x000000ffff043224 */ /* 0x001fe400078e0040 */
[----:B------:R-:W-:Y:S01]  /*1c80*/  @P3 IMAD.MOV.U32 R5, RZ, RZ, R67 ;  /* 0x000000ffff053224 */ /* 0x000fe200078e0043 */
[----:B------:R-:W-:-:S04]  /*1c90*/  ISETP.LT.AND P4, PT, R65, R106, P0 ;  /* 0x0000006a4100720c */ /* 0x000fc80000781270 */
[----:B------:R0:W2:Y:S01]  /*1ca0*/  @P3 LDG.E.U8 R137, desc[UR18][R4.64] ;  /* 0x0000001204893981 */ /* 0x0000a2000c1e1100 */
[CC--:B------:R-:W-:Y:S02]  /*1cb0*/  IADD3 R68, P3, PT, R71.reuse, R119.reuse, RZ ;  /* 0x0000007747447210 */ /* 0x0c0fe40007f7e0ff */
[----:B------:R-:W-:Y:S02]  /*1cc0*/  ISETP.LT.AND P5, PT, R66, R106, P0 ;  /* 0x0000006a4200720c */ /* 0x000fe400007a1270 */
[-C--:B------:R-:W-:Y:S02]  /*1cd0*/  LEA.HI.X.SX32 R71, R71, R118.reuse, 0x1, P3 ;  /* 0x0000007647477211 */ /* 0x080fe400018f0eff */
[C---:B------:R-:W-:Y:S02]  /*1ce0*/  IADD3 R70, P6, PT, R73.reuse, R119, RZ ;  /* 0x0000007749467210 */ /* 0x040fe40007fde0ff */
[----:B0-----:R-:W-:Y:S02]  /*1cf0*/  @P4 IMAD.MOV.U32 R4, RZ, RZ, R68 ;  /* 0x000000ffff044224 */ /* 0x001fe400078e0044 */
[----:B------:R-:W-:Y:S01]  /*1d00*/  LEA.HI.X.SX32 R73, R73, R118, 0x1, P6 ;  /* 0x0000007649497211 */ /* 0x000fe200030f0eff */
[----:B------:R-:W-:Y:S01]  /*1d10*/  @P4 IMAD.MOV.U32 R5, RZ, RZ, R71 ;  /* 0x000000ffff054224 */ /* 0x000fe200078e0047 */
[----:B------:R-:W-:-:S04]  /*1d20*/  ISETP.LT.AND P3, PT, R69, R106, P0 ;  /* 0x0000006a4500720c */ /* 0x000fc80000761270 */
[----:B------:R0:W2:Y:S01]  /*1d30*/  @P4 LDG.E.U8 R142, desc[UR18][R4.64] ;  /* 0x00000012048e4981 */ /* 0x0000a2000c1e1100 */
[----:B------:R-:W-:Y:S02]  /*1d40*/  IADD3 R74, P6, PT, R77, R119, RZ ;  /* 0x000000774d4a7210 */ /* 0x000fe40007fde0ff */
[----:B------:R-:W-:Y:S01]  /*1d50*/  ISETP.LT.AND P4, PT, R72, R106, P0 ;  /* 0x0000006a4800720c */ /* 0x000fe20000781270 */
[----:B0-----:R-:W-:Y:S02]  /*1d60*/  @P5 IMAD.MOV.U32 R4, RZ, RZ, R70 ;  /* 0x000000ffff045224 */ /* 0x001fe400078e0046 */
[----:B------:R-:W-:-:S05]  /*1d70*/  @P5 IMAD.MOV.U32 R5, RZ, RZ, R73 ;  /* 0x000000ffff055224 */ /* 0x000fca00078e0049 */
[----:B------:R0:W2:Y:S01]  /*1d80*/  @P5 LDG.E.U8 R143, desc[UR18][R4.64] ;  /* 0x00000012048f5981 */ /* 0x0000a2000c1e1100 */
[----:B------:R-:W-:Y:S02]  /*1d90*/  ISETP.GE.AND P5, PT, R75, RZ, PT ;  /* 0x000000ff4b00720c */ /* 0x000fe40003fa6270 */
[----:B------:R-:W-:Y:S02]  /*1da0*/  LEA.HI.X.SX32 R75, R77, R118, 0x1, P6 ;  /* 0x000000764d4b7211 */ /* 0x000fe400030f0eff */
[----:B------:R-:W-:Y:S02]  /*1db0*/  LOP3.LUT R77, R9, 0x3c, RZ, 0xfc, !PT ;  /* 0x0000003c094d7812 */ /* 0x000fe400078efcff */
[----:B------:R-:W-:Y:S01]  /*1dc0*/  IADD3 R76, P6, PT, R79, R119, RZ ;  /* 0x000000774f4c7210 */ /* 0x000fe20007fde0ff */
[----:B------:R-:W2:Y:S01]  /*1dd0*/  @P3 LDG.E.U8 R148, desc[UR18][R74.64] ;  /* 0x000000124a943981 */ /* 0x000ea2000c1e1100 */
[----:B------:R-:W-:Y:S02]  /*1de0*/  ISETP.LT.AND P3, PT, R77, R106, P0 ;  /* 0x0000006a4d00720c */ /* 0x000fe40000761270 */
[----:B------:R-:W-:-:S02]  /*1df0*/  LEA.HI.X.SX32 R79, R79, R118, 0x1, P6 ;  /* 0x000000764f4f7211 */ /* 0x000fc400030f0eff */
[C---:B------:R-:W-:Y:S01]  /*1e00*/  IADD3 R78, P6, PT, R81.reuse, R119, RZ ;  /* 0x00000077514e7210 */ /* 0x040fe20007fde0ff */
[----:B0-----:R-:W-:Y:S02]  /*1e10*/  @P4 IMAD.MOV.U32 R4, RZ, RZ, R76 ;  /* 0x000000ffff044224 */ /* 0x001fe400078e004c */
[----:B------:R-:W-:Y:S01]  /*1e20*/  @P4 IMAD.MOV.U32 R5, RZ, RZ, R79 ;  /* 0x000000ffff054224 */ /* 0x000fe200078e004f */
[----:B------:R-:W-:Y:S02]  /*1e30*/  LEA.HI.X.SX32 R81, R81, R118, 0x1, P6 ;  /* 0x0000007651517211 */ /* 0x000fe400030f0eff */
[----:B------:R-:W-:Y:S02]  /*1e40*/  LOP3.LUT R80, R9, 0x44, RZ, 0xfc, !PT ;  /* 0x0000004409507812 */ /* 0x000fe400078efcff */
[----:B------:R0:W2:Y:S01]  /*1e50*/  @P4 LDG.E.U8 R146, desc[UR18][R4.64] ;  /* 0x0000001204924981 */ /* 0x0000a2000c1e1100 */
[----:B------:R-:W-:Y:S01]  /*1e60*/  @!P5 IMAD.MOV R88, RZ, RZ, -R88 ;  /* 0x000000ffff58d224 */ /* 0x000fe200078e0a58 */
[----:B------:R-:W-:-:S02]  /*1e70*/  ISETP.LT.AND P5, PT, R80, R106, P0 ;  /* 0x0000006a5000720c */ /* 0x000fc400007a1270 */
[----:B------:R-:W-:Y:S01]  /*1e80*/  ISETP.GE.AND P4, PT, R82, RZ, PT ;  /* 0x000000ff5200720c */ /* 0x000fe20003f86270 */
[----:B0-----:R-:W-:Y:S02]  /*1e90*/  @P3 IMAD.MOV.U32 R4, RZ, RZ, R78 ;  /* 0x000000ffff043224 */ /* 0x001fe400078e004e */
[----:B------:R-:W-:-:S05]  /*1ea0*/  @P3 IMAD.MOV.U32 R5, RZ, RZ, R81 ;  /* 0x000000ffff053224 */ /* 0x000fca00078e0051 */
[----:B------:R0:W5:Y:S01]  /*1eb0*/  @P3 LDG.E.U8 R150, desc[UR18][R4.64] ;  /* 0x0000001204963981 */ /* 0x000162000c1e1100 */
[----:B------:R-:W-:-:S04]  /*1ec0*/  IADD3 R82, P3, PT, R85, R119, RZ ;  /* 0x0000007755527210 */ /* 0x000fc80007f7e0ff */
[----:B------:R-:W-:Y:S02]  /*1ed0*/  LEA.HI.X.SX32 R85, R85, R118, 0x1, P3 ;  /* 0x0000007655557211 */ /* 0x000fe400018f0eff */
[----:B------:R-:W-:Y:S01]  /*1ee0*/  LOP3.LUT R83, R9, 0x4c, RZ, 0xfc, !PT ;  /* 0x0000004c09537812 */ /* 0x000fe200078efcff */
[----:B------:R-:W-:Y:S01]  /*1ef0*/  @!P4 IMAD.MOV R94, RZ, RZ, -R94 ;  /* 0x000000ffff5ec224 */ /* 0x000fe200078e0a5e */
[----:B------:R-:W-:Y:S01]  /*1f00*/  ISETP.GE.AND P6, PT, R86, RZ, PT ;  /* 0x000000ff5600720c */ /* 0x000fe20003fc6270 */
[----:B0-----:R-:W-:Y:S02]  /*1f10*/  @P5 IMAD.MOV.U32 R4, RZ, RZ, R82 ;  /* 0x000000ffff045224 */ /* 0x001fe400078e0052 */
[----:B------:R-:W-:Y:S01]  /*1f20*/  @P5 IMAD.MOV.U32 R5, RZ, RZ, R85 ;  /* 0x000000ffff055224 */ /* 0x000fe200078e0055 */
[----:B------:R-:W-:-:S04]  /*1f30*/  ISETP.LT.AND P4, PT, R83, R106, P0 ;  /* 0x0000006a5300720c */ /* 0x000fc80000781270 */
[----:B------:R0:W5:Y:S01]  /*1f40*/  @P5 LDG.E.U8 R152, desc[UR18][R4.64] ;  /* 0x0000001204985981 */ /* 0x000162000c1e1100 */
[C---:B------:R-:W-:Y:S02]  /*1f50*/  IADD3 R84, P5, PT, R87.reuse, R119, RZ ;  /* 0x0000007757547210 */ /* 0x040fe40007fbe0ff */
[----:B------:R-:W-:Y:S02]  /*1f60*/  LOP3.LUT R86, R0, 0x7f, RZ, 0xc0, !PT ;  /* 0x0000007f00567812 */ /* 0x000fe400078ec0ff */
[----:B------:R-:W-:Y:S01]  /*1f70*/  LEA.HI.X.SX32 R87, R87, R118, 0x1, P5 ;  /* 0x0000007657577211 */ /* 0x000fe200028f0eff */
[----:B------:R-:W-:Y:S01]  /*1f80*/  @!P6 IMAD.MOV R110, RZ, RZ, -R110 ;  /* 0x000000ffff6ee224 */ /* 0x000fe200078e0a6e */
[----:B------:R-:W-:Y:S02]  /*1f90*/  PRMT R154, RZ, 0x7610, R154 ;  /* 0x00007610ff9a7816 */ /* 0x000fe4000000009a */
[----:B------:R-:W-:Y:S01]  /*1fa0*/  ISETP.GE.AND P6, PT, R95, RZ, PT ;  /* 0x000000ff5f00720c */ /* 0x000fe20003fc6270 */
[----:B0-----:R-:W-:Y:S01]  /*1fb0*/  @P4 IMAD.MOV.U32 R4, RZ, RZ, R84 ;  /* 0x000000ffff044224 */ /* 0x001fe200078e0054 */
[----:B------:R-:W-:Y:S01]  /*1fc0*/  ISETP.NE.AND P5, PT, R89, RZ, PT ;  /* 0x000000ff5900720c */ /* 0x000fe20003fa5270 */
[----:B------:R-:W-:Y:S01]  /*1fd0*/  @P4 IMAD.MOV.U32 R5, RZ, RZ, R87 ;  /* 0x000000ffff054224 */ /* 0x000fe200078e0057 */
[----:B------:R-:W-:Y:S01]  /*1fe0*/  LOP3.LUT R139, RZ, R89, RZ, 0x33, !PT ;  /* 0x00000059ff8b7212 */ /* 0x000fe200078e33ff */
[----:B------:R-:W-:Y:S01]  /*1ff0*/  IMAD R89, R86, R3, RZ ;  /* 0x0000000356597224 */ /* 0x000fe200078e02ff */
[----:B------:R-:W-:-:S02]  /*2000*/  ISETP.GE.AND P3, PT, R92, RZ, PT ;  /* 0x000000ff5c00720c */ /* 0x000fc40003f66270 */
[----:B------:R0:W5:Y:S01]  /*2010*/  @P4 LDG.E.U8 R154, desc[UR18][R4.64] ;  /* 0x00000012049a4981 */ /* 0x000162000c1e1100 */
[----:B------:R-:W-:Y:S02]  /*2020*/  SEL R95, R139, R88, !P5 ;  /* 0x000000588b5f7207 */ /* 0x000fe40006800000 */
[----:B------:R-:W-:Y:S02]  /*2030*/  IADD3 R170, P4, PT, R89, UR14, RZ ;  /* 0x0000000e59aa7c10 */ /* 0x000fe4000ff9e0ff */
[----:B------:R-:W-:Y:S01]  /*2040*/  LOP3.LUT R88, R9, 0x54, RZ, 0xfc, !PT ;  /* 0x0000005409587812 */ /* 0x000fe200078efcff */
[----:B------:R-:W-:Y:S01]  /*2050*/  IMAD.MOV.U32 R102, RZ, RZ, R91 ;  /* 0x000000ffff667224 */ /* 0x000fe200078e005b */
[----:B------:R-:W-:Y:S01]  /*2060*/  LEA.HI.X.SX32 R174, R89, UR15, 0x1, P4 ;  /* 0x0000000f59ae7c11 */ /* 0x000fe2000a0f0eff */
[----:B------:R-:W-:Y:S01]  /*2070*/  IMAD.MOV.U32 R96, RZ, RZ, R90 ;  /* 0x000000ffff607224 */ /* 0x000fe200078e005a */
[----:B------:R-:W-:Y:S01]  /*2080*/  ISETP.LT.AND P4, PT, R88, R106, P0 ;  /* 0x0000006a5800720c */ /* 0x000fe20000781270 */
[----:B------:R-:W-:Y:S01]  /*2090*/  @!P6 IMAD.MOV R102, RZ, RZ, -R102 ;  /* 0x000000ffff66e224 */ /* 0x000fe200078e0a66 */
[----:B------:R-:W-:Y:S01]  /*20a0*/  IADD3 R90, P6, PT, R93, R119, RZ ;  /* 0x000000775d5a7210 */ /* 0x000fe20007fde0ff */
[----:B------:R-:W-:Y:S01]  /*20b0*/  @!P3 IMAD.MOV R96, RZ, RZ, -R96 ;  /* 0x000000ffff60b224 */ /* 0x000fe200078e0a60 */
[----:B------:R-:W-:Y:S01]  /*20c0*/  SEL R89, R139, R94, !P5 ;  /* 0x0000005e8b597207 */ /* 0x000fe20006800000 */
[----:B-1----:R-:W-:Y:S01]  /*20d0*/  IMAD R95, R95, UR4, RZ ;  /* 0x000000045f5f7c24 */ /* 0x002fe2000f8e02ff */
[----:B------:R-:W-:-:S02]  /*20e0*/  LEA.HI.X.SX32 R91, R93, R118, 0x1, P6 ;  /* 0x000000765d5b7211 */ /* 0x000fc400030f0eff */
[----:B------:R-:W-:Y:S01]  /*20f0*/  PRMT R156, RZ, 0x7610, R156 ;  /* 0x00007610ff9c7816 */ /* 0x000fe2000000009c */
[----:B------:R-:W-:Y:S01]  /*2100*/  IMAD R89, R89, UR4, RZ ;  /* 0x0000000459597c24 */ /* 0x000fe2000f8e02ff */
[----:B------:R-:W-:Y:S02]  /*2110*/  IADD3 R92, P6, PT, R95, R170, RZ ;  /* 0x000000aa5f5c7210 */ /* 0x000fe40007fde0ff */
[----:B------:R-:W-:Y:S02]  /*2120*/  SEL R96, R139, R96, !P5 ;  /* 0x000000608b607207 */ /* 0x000fe40006800000 */
[----:B------:R-:W-:Y:S01]  /*2130*/  LEA.HI.X.SX32 R93, R95, R174, 0x1, P6 ;  /* 0x000000ae5f5d7211 */ /* 0x000fe200030f0eff */
[----:B------:R-:W5:Y:S01]  /*2140*/  @P4 LDG.E.U8 R156, desc[UR18][R90.64] ;  /* 0x000000125a9c4981 */ /* 0x000f62000c1e1100 */
[----:B------:R-:W-:Y:S01]  /*2150*/  IADD3 R98, P4, PT, R89, R170, RZ ;  /* 0x000000aa59627210 */ /* 0x000fe20007f9e0ff */
[----:B------:R-:W-:Y:S01]  /*2160*/  IMAD R95, R96, UR4, RZ ;  /* 0x00000004605f7c24 */ /* 0x000fe2000f8e02ff */
[----:B------:R-:W-:-:S02]  /*2170*/  LOP3.LUT R96, R9, 0x5c, RZ, 0xfc, !PT ;  /* 0x0000005c09607812 */ /* 0x000fc400078efcff */
[----:B------:R-:W-:Y:S02]  /*2180*/  LEA.HI.X.SX32 R89, R89, R174, 0x1, P4 ;  /* 0x000000ae59597211 */ /* 0x000fe400020f0eff */
[C---:B------:R-:W-:Y:S02]  /*2190*/  IADD3 R94, P6, PT, R95.reuse, R170, RZ ;  /* 0x000000aa5f5e7210 */ /* 0x040fe40007fde0ff */
[----:B------:R-:W-:Y:S02]  /*21a0*/  ISETP.LT.AND P4, PT, R96, R106, P0 ;  /* 0x0000006a6000720c */ /* 0x000fe40000781270 */
[----:B------:R-:W-:Y:S02]  /*21b0*/  LEA.HI.X.SX32 R95, R95, R174, 0x1, P6 ;  /* 0x000000ae5f5f7211 */ /* 0x000fe400030f0eff */
[----:B------:R-:W-:Y:S02]  /*21c0*/  IADD3 R100, P6, PT, R101, R119, RZ ;  /* 0x0000007765647210 */ /* 0x000fe40007fde0ff */
[----:B------:R-:W-:-:S02]  /*21d0*/  SEL R105, R139, R102, !P5 ;  /* 0x000000668b697207 */ /* 0x000fc40006800000 */
[----:B------:R-:W-:Y:S02]  /*21e0*/  LEA.HI.X.SX32 R101, R101, R118, 0x1, P6 ;  /* 0x0000007665657211 */ /* 0x000fe400030f0eff */
[----:B------:R-:W-:Y:S01]  /*21f0*/  PRMT R158, RZ, 0x7610, R158 ;  /* 0x00007610ff9e7816 */ /* 0x000fe2000000009e */
[----:B------:R-:W-:Y:S02]  /*2200*/  IMAD R105, R105, UR4, RZ ;  /* 0x0000000469697c24 */ /* 0x000fe4000f8e02ff */
[----:B0-----:R-:W-:Y:S02]  /*2210*/  @P4 IMAD.MOV.U32 R4, RZ, RZ, R100 ;  /* 0x000000ffff044224 */ /* 0x001fe400078e0064 */
[----:B------:R-:W-:Y:S01]  /*2220*/  @P4 IMAD.MOV.U32 R5, RZ, RZ, R101 ;  /* 0x000000ffff054224 */ /* 0x000fe200078e0065 */
[----:B------:R-:W-:Y:S02]  /*2230*/  ISETP.LT.AND P3, PT, R86, R106, P0 ;  /* 0x0000006a5600720c */ /* 0x000fe40000761270 */
[----:B------:R-:W-:-:S02]  /*2240*/  IADD3 R102, P6, PT, R103, R119, RZ ;  /* 0x0000007767667210 */ /* 0x000fc40007fde0ff */
[----:B------:R-:W-:Y:S01]  /*2250*/  LOP3.LUT R97, R9, 0x64, RZ, 0xfc, !PT ;  /* 0x0000006409617812 */ /* 0x000fe200078efcff */
[----:B------:R0:W5:Y:S01]  /*2260*/  @P4 LDG.E.U8 R158, desc[UR18][R4.64] ;  /* 0x00000012049e4981 */ /* 0x000162000c1e1100 */
[----:B------:R-:W-:Y:S02]  /*2270*/  IADD3 R104, P4, PT, R105, R170, RZ ;  /* 0x000000aa69687210 */ /* 0x000fe40007f9e0ff */
[----:B------:R-:W-:Y:S02]  /*2280*/  LEA.HI.X.SX32 R103, R103, R118, 0x1, P6 ;  /* 0x0000007667677211 */ /* 0x000fe400030f0eff */
[----:B------:R-:W-:Y:S02]  /*2290*/  ISETP.LT.AND P6, PT, R97, R106, P0 ;  /* 0x0000006a6100720c */ /* 0x000fe400007c1270 */
[----:B------:R-:W-:Y:S02]  /*22a0*/  LEA.HI.X.SX32 R105, R105, R174, 0x1, P4 ;  /* 0x000000ae69697211 */ /* 0x000fe400020f0eff */
[----:B------:R-:W-:Y:S01]  /*22b0*/  ISETP.GE.AND P4, PT, R127, RZ, PT ;  /* 0x000000ff7f00720c */ /* 0x000fe20003f86270 */
[----:B0-----:R-:W-:Y:S01]  /*22c0*/  @P3 IMAD.MOV.U32 R4, RZ, RZ, R104 ;  /* 0x000000ffff043224 */ /* 0x001fe200078e0068 */
[----:B------:R-:W-:Y:S01]  /*22d0*/  PRMT R172, RZ, 0x7610, R172 ;  /* 0x00007610ffac7816 */ /* 0x000fe200000000ac */
[----:B------:R-:W-:Y:S01]  /*22e0*/  @P3 IMAD.MOV.U32 R5, RZ, RZ, R105 ;  /* 0x000000ffff053224 */ /* 0x000fe200078e0069 */
[----:B------:R-:W-:Y:S01]  /*22f0*/  PRMT R160, RZ, 0x7610, R160 ;  /* 0x00007610ffa07816 */ /* 0x000fe200000000a0 */
[----:B------:R-:W-:Y:S01]  /*2300*/  IMAD.MOV.U32 R138, RZ, RZ, R108 ;  /* 0x000000ffff8a7224 */ /* 0x000fe200078e006c */
[----:B------:R-:W-:-:S02]  /*2310*/  SEL R110, R139, R110, !P5 ;  /* 0x0000006e8b6e7207 */ /* 0x000fc40006800000 */
[----:B------:R0:W5:Y:S01]  /*2320*/  @P3 LDG.E.U8 R172, desc[UR18][R4.64] ;  /* 0x0000001204ac3981 */ /* 0x000162000c1e1100 */
[----:B------:R-:W-:Y:S01]  /*2330*/  PRMT R168, RZ, 0x7610, R168 ;  /* 0x00007610ffa87816 */ /* 0x000fe200000000a8 */
[----:B------:R-:W-:-:S03]  /*2340*/  @P3 IMAD.MOV.U32 R99, RZ, RZ, R89 ;  /* 0x000000ffff633224 */ /* 0x000fc600078e0059 */
[----:B------:R-:W-:Y:S01]  /*2350*/  @!P4 IMAD.MOV R138, RZ, RZ, -R138 ;  /* 0x000000ffff8ac224 */ /* 0x000fe200078e0a8a */
[----:B------:R-:W-:Y:S01]  /*2360*/  ISETP.GE.AND P4, PT, R111, RZ, PT ;  /* 0x000000ff6f00720c */ /* 0x000fe20003f86270 */
[----:B0-----:R-:W-:Y:S01]  /*2370*/  @P6 IMAD.MOV.U32 R4, RZ, RZ, R102 ;  /* 0x000000ffff046224 */ /* 0x001fe200078e0066 */
[----:B------:R0:W5:Y:S01]  /*2380*/  @P3 LDG.E.U8 R168, desc[UR18][R98.64] ;  /* 0x0000001262a83981 */ /* 0x000162000c1e1100 */
[----:B------:R-:W-:Y:S02]  /*2390*/  @P6 IMAD.MOV.U32 R5, RZ, RZ, R103 ;  /* 0x000000ffff056224 */ /* 0x000fe400078e0067 */
[----:B------:R-:W-:-:S03]  /*23a0*/  IMAD R111, R110, UR4, RZ ;  /* 0x000000046e6f7c24 */ /* 0x000fc6000f8e02ff */
[----:B------:R1:W5:Y:S01]  /*23b0*/  @P6 LDG.E.U8 R160, desc[UR18][R4.64] ;  /* 0x0000001204a06981 */ /* 0x000362000c1e1100 */
[----:B------:R-:W-:Y:S01]  /*23c0*/  IADD3 R108, P6, PT, R109, R119, RZ ;  /* 0x000000776d6c7210 */ /* 0x000fe20007fde0ff */
[----:B------:R-:W-:-:S03]  /*23d0*/  IMAD.MOV.U32 R140, RZ, RZ, R122 ;  /* 0x000000ffff8c7224 */ /* 0x000fc600078e007a */
[----:B------:R-:W-:Y:S02]  /*23e0*/  LEA.HI.X.SX32 R109, R109, R118, 0x1, P6 ;  /* 0x000000766d6d7211 */ /* 0x000fe400030f0eff */
[----:B------:R-:W-:Y:S02]  /*23f0*/  IADD3 R110, P6, PT, R111, R170, RZ ;  /* 0x000000aa6f6e7210 */ /* 0x000fe40007fde0ff */
[----:B0-----:R-:W-:Y:S02]  /*2400*/  LOP3.LUT R99, R9, 0x6c, RZ, 0xfc, !PT ;  /* 0x0000006c09637812 */ /* 0x001fe400078efcff */
[----:B------:R-:W-:Y:S01]  /*2410*/  LEA.HI.X.SX32 R111, R111, R174, 0x1, P6 ;  /* 0x000000ae6f6f7211 */ /* 0x000fe200030f0eff */
[----:B------:R-:W-:Y:S01]  /*2420*/  @!P4 IMAD.MOV R140, RZ, RZ, -R140 ;  /* 0x000000ffff8cc224 */ /* 0x000fe200078e0a8c */
[----:B------:R-:W-:Y:S02]  /*2430*/  ISETP.LT.AND P6, PT, R99, R106, P0 ;  /* 0x0000006a6300720c */ /* 0x000fe400007c1270 */
[C---:B------:R-:W-:Y:S01]  /*2440*/  IADD3 R122, P4, PT, R131.reuse, R119, RZ ;  /* 0x00000077837a7210 */ /* 0x040fe20007f9e0ff */
[----:B-1----:R-:W-:Y:S01]  /*2450*/  @P3 IMAD.MOV.U32 R4, RZ, RZ, R110 ;  /* 0x000000ffff043224 */ /* 0x002fe200078e006e */
[----:B------:R-:W-:Y:S01]  /*2460*/  PRMT R147, RZ, 0x7610, R147 ;  /* 0x00007610ff937816 */ /* 0x000fe20000000093 */
[----:B------:R-:W-:Y:S01]  /*2470*/  @P3 IMAD.MOV.U32 R5, RZ, RZ, R111 ;  /* 0x000000ffff053224 */ /* 0x000fe200078e006f */
[----:B------:R-:W-:-:S02]  /*2480*/  LEA.HI.X.SX32 R131, R131, R118, 0x1, P4 ;  /* 0x0000007683837211 */ /* 0x000fc400020f0eff */
[----:B------:R-:W-:Y:S02]  /*2490*/  ISETP.GE.AND P4, PT, R132, RZ, PT ;  /* 0x000000ff8400720c */ /* 0x000fe40003f86270 */
[----:B------:R0:W5:Y:S01]  /*24a0*/  @P3 LDG.E.U8 R147, desc[UR18][R4.64] ;  /* 0x0000001204933981 */ /* 0x000162000c1e1100 */
[----:B------:R-:W-:Y:S02]  /*24b0*/  PRMT R162, RZ, 0x7610, R162 ;  /* 0x00007610ffa27816 */ /* 0x000fe400000000a2 */
[C---:B------:R-:W-:Y:S01]  /*24c0*/  LOP3.LUT R127, R9.reuse, 0x74, RZ, 0xfc, !PT ;  /* 0x00000074097f7812 */ /* 0x040fe200078efcff */
[----:B------:R-:W-:Y:S02]  /*24d0*/  IMAD R141, R2, 0x4, R141 ;  /* 0x00000004028d7824 */ /* 0x000fe400078e028d */
[----:B0-----:R-:W-:Y:S02]  /*24e0*/  @P6 IMAD.MOV.U32 R4, RZ, RZ, R108 ;  /* 0x000000ffff046224 */ /* 0x001fe400078e006c */
[----:B------:R-:W-:Y:S01]  /*24f0*/  @P6 IMAD.MOV.U32 R5, RZ, RZ, R109 ;  /* 0x000000ffff056224 */ /* 0x000fe200078e006d */
[----:B------:R-:W-:-:S02]  /*2500*/  LOP3.LUT R133, R9, 0x7c, RZ, 0xfc, !PT ;  /* 0x0000007c09857812 */ /* 0x000fc400078efcff */
[----:B------:R-:W-:Y:S02]  /*2510*/  @!P4 IMAD.MOV R117, RZ, RZ, -R117 ;  /* 0x000000ffff75c224 */ /* 0x000fe400078e0a75 */
[----:B------:R0:W5:Y:S01]  /*2520*/  @P6 LDG.E.U8 R162, desc[UR18][R4.64] ;  /* 0x0000001204a26981 */ /* 0x000162000c1e1100 */
[----:B------:R-:W-:Y:S02]  /*2530*/  ISETP.LT.AND P6, PT, R127, R106, P0 ;  /* 0x0000006a7f00720c */ /* 0x000fe400007c1270 */
[----:B------:R-:W-:Y:S02]  /*2540*/  IADD3 R132, P4, PT, R141, R119, RZ ;  /* 0x000000778d847210 */ /* 0x000fe40007f9e0ff */
[C---:B------:R-:W-:Y:S02]  /*2550*/  SEL R119, R139.reuse, R138, !P5 ;  /* 0x0000008a8b777207 */ /* 0x040fe40006800000 */
[----:B------:R-:W-:Y:S02]  /*2560*/  SEL R140, R139, R140, !P5 ;  /* 0x0000008c8b8c7207 */ /* 0x000fe40006800000 */
[----:B------:R-:W-:-:S02]  /*2570*/  ISETP.LT.AND P0, PT, R133, R106, P0 ;  /* 0x0000006a8500720c */ /* 0x000fc40000701270 */
[----:B------:R-:W-:Y:S02]  /*2580*/  SEL R139, R139, R117, !P5 ;  /* 0x000000758b8b7207 */ /* 0x000fe40006800000 */
[----:B------:R-:W-:Y:S01]  /*2590*/  LEA.HI.X.SX32 R117, R141, R118, 0x1, P4 ;  /* 0x000000768d757211 */ /* 0x000fe200020f0eff */
[----:B------:R-:W-:Y:S01]  /*25a0*/  IMAD R141, R140, UR4, RZ ;  /* 0x000000048c8d7c24 */ /* 0x000fe2000f8e02ff */
[----:B------:R-:W-:Y:S01]  /*25b0*/  PRMT R164, RZ, 0x7610, R164 ;  /* 0x00007610ffa47816 */ /* 0x000fe200000000a4 */
[----:B------:R-:W-:Y:S02]  /*25c0*/  IMAD R144, R139, UR4, RZ ;  /* 0x000000048b907c24 */ /* 0x000fe4000f8e02ff */
[----:B0-----:R-:W-:Y:S02]  /*25d0*/  @P6 IMAD.MOV.U32 R4, RZ, RZ, R122 ;  /* 0x000000ffff046224 */ /* 0x001fe400078e007a */
[----:B------:R-:W-:Y:S01]  /*25e0*/  @P6 IMAD.MOV.U32 R5, RZ, RZ, R131 ;  /* 0x000000ffff056224 */ /* 0x000fe200078e0083 */
[----:B------:R-:W-:-:S02]  /*25f0*/  IADD3 R138, P4, PT, R141, R170, RZ ;  /* 0x000000aa8d8a7210 */ /* 0x000fc40007f9e0ff */
[C---:B------:R-:W-:Y:S02]  /*2600*/  IADD3 R140, P5, PT, R144.reuse, R170, RZ ;  /* 0x000000aa908c7210 */ /* 0x040fe40007fbe0ff */
[----:B------:R0:W5:Y:S01]  /*2610*/  @P6 LDG.E.U8 R164, desc[UR18][R4.64] ;  /* 0x0000001204a46981 */ /* 0x000162000c1e1100 */
[----:B------:R-:W-:Y:S02]  /*2620*/  PRMT R166, RZ, 0x7610, R166 ;  /* 0x00007610ffa67816 */ /* 0x000fe400000000a6 */
[-C--:B------:R-:W-:Y:S02]  /*2630*/  LEA.HI.X.SX32 R139, R141, R174.reuse, 0x1, P4 ;  /* 0x000000ae8d8b7211 */ /* 0x080fe400020f0eff */
[----:B------:R-:W-:Y:S02]  /*2640*/  LEA.HI.X.SX32 R141, R144, R174, 0x1, P5 ;  /* 0x000000ae908d7211 */ /* 0x000fe400028f0eff */
[----:B------:R-:W-:Y:S01]  /*2650*/  SHF.R.S32.HI R144, RZ, 0x7, R0 ;  /* 0x00000007ff907819 */ /* 0x000fe20000011400 */
[----:B0-----:R-:W-:-:S02]  /*2660*/  @P0 IMAD.MOV.U32 R4, RZ, RZ, R132 ;  /* 0x000000ffff040224 */ /* 0x001fc400078e0084 */
[----:B------:R-:W-:Y:S02]  /*2670*/  @P0 IMAD.MOV.U32 R5, RZ, RZ, R117 ;  /* 0x000000ffff050224 */ /* 0x000fe400078e0075 */
[----:B------:R-:W-:-:S03]  /*2680*/  IMAD R119, R119, UR4, RZ ;  /* 0x0000000477777c24 */ /* 0x000fc6000f8e02ff */
[----:B------:R0:W5:Y:S02]  /*2690*/  @P0 LDG.E.U8 R166, desc[UR18][R4.64] ;  /* 0x0000001204a60981 */ /* 0x000164000c1e1100 */
[----:B------:R-:W-:Y:S02]  /*26a0*/  IADD3 R118, P0, PT, R119, R170, RZ ;  /* 0x000000aa77767210 */ /* 0x000fe40007f1e0ff */
[----:B0-----:R-:W-:-:S04]  /*26b0*/  SGXT R4, R144, 0x1 ;  /* 0x000000019004781a */ /* 0x001fc80000000200 */
[----:B------:R-:W-:Y:S01]  /*26c0*/  LOP3.LUT R5, R4, 0x90, RZ, 0xc0, !PT ;  /* 0x0000009004057812 */ /* 0x000fe200078ec0ff */
[----:B------:R-:W-:Y:S01]  /*26d0*/  @P3 IMAD.MOV.U32 R4, RZ, RZ, R138 ;  /* 0x000000ffff043224 */ /* 0x000fe200078e008a */
[----:B------:R-:W-:Y:S02]  /*26e0*/  PRMT R151, RZ, 0x7610, R151 ;  /* 0x00007610ff977816 */ /* 0x000fe40000000097 */
[----:B------:R-:W-:Y:S01]  /*26f0*/  LOP3.LUT R144, R5, 0x7f, R0, 0x78, !PT ;  /* 0x0000007f05907812 */ /* 0x000fe200078e7800 */
[----:B------:R-:W-:Y:S01]  /*2700*/  @P3 IMAD.MOV.U32 R5, RZ, RZ, R139 ;  /* 0x000000ffff053224 */ /* 0x000fe200078e008b */
[----:B------:R-:W-:Y:S02]  /*2710*/  LEA.HI.X.SX32 R119, R119, R174, 0x1, P0 ;  /* 0x000000ae77777211 */ /* 0x000fe400000f0eff */
[----:B------:R-:W-:Y:S02]  /*2720*/  PRMT R170, RZ, 0x7610, R170 ;  /* 0x00007610ffaa7816 */ /* 0x000fe400000000aa */
[----:B------:R0:W5:Y:S01]  /*2730*/  @P3 LDG.E.U8 R151, desc[UR18][R4.64] ;  /* 0x0000001204973981 */ /* 0x000162000c1e1100 */
[----:B------:R-:W-:-:S02]  /*2740*/  PRMT R145, RZ, 0x7610, R145 ;  /* 0x00007610ff917816 */ /* 0x000fc40000000091 */
[----:B------:R-:W-:Y:S02]  /*2750*/  PRMT R149, RZ, 0x7610, R149 ;  /* 0x00007610ff957816 */ /* 0x000fe40000000095 */
[----:B------:R-:W-:Y:S02]  /*2760*/  PRMT R174, RZ, 0x7610, R174 ;  /* 0x00007610ffae7816 */ /* 0x000fe400000000ae */
[----:B------:R-:W5:Y:S01]  /*2770*/  @P3 LDG.E.U8 R145, desc[UR18][R92.64] ;  /* 0x000000125c913981 */ /* 0x000f62000c1e1100 */
[----:B0-----:R-:W-:-:S03]  /*2780*/  @P3 IMAD.MOV.U32 R4, RZ, RZ, R118 ;  /* 0x000000ffff043224 */ /* 0x001fc600078e0076 */
[----:B------:R-:W5:Y:S01]  /*2790*/  @P3 LDG.E.U8 R149, desc[UR18][R94.64] ;  /* 0x000000125e953981 */ /* 0x000f62000c1e1100 */
[----:B------:R-:W-:-:S05]  /*27a0*/  @P3 IMAD.MOV.U32 R5, RZ, RZ, R119 ;  /* 0x000000ffff053224 */ /* 0x000fca00078e0077 */
[----:B------:R0:W5:Y:S02]  /*27b0*/  @P3 LDG.E.U8 R170, desc[UR18][R4.64] ;  /* 0x0000001204aa3981 */ /* 0x000164000c1e1100 */
[----:B0-----:R-:W-:Y:S02]  /*27c0*/  @P3 IMAD.MOV.U32 R4, RZ, RZ, R140 ;  /* 0x000000ffff043224 */ /* 0x001fe400078e008c */
[----:B------:R-:W-:-:S05]  /*27d0*/  @P3 IMAD.MOV.U32 R5, RZ, RZ, R141 ;  /* 0x000000ffff053224 */ /* 0x000fca00078e008d */
[----:B------:R0:W5:Y:S01]  /*27e0*/  @P3 LDG.E.U8 R174, desc[UR18][R4.64] ;  /* 0x0000001204ae3981 */ /* 0x000162000c1e1100 */
[----:B------:R-:W-:-:S04]  /*27f0*/  @!UP0 UIADD3 UR4, UPT, UPT, -UR11, 0x100000, URZ ;  /* 0x001000000b048890 */ /* 0x000fc8000fffe1ff */
[----:B------:R-:W-:Y:S02]  /*2800*/  @!UP0 USHF.L.U32 UR5, UR4, 0xb, URZ ;  /* 0x0000000b04058899 */ /* 0x000fe400080006ff */
[----:B------:R-:W-:Y:S01]  /*2810*/  @!UP0 USHF.L.U32 UR4, UR4, 0x1, URZ ;  /* 0x0000000104048899 */ /* 0x000fe200080006ff */
[----:B------:R-:W-:Y:S01]  /*2820*/  VOTEU.ALL UP0, P2 ;  /* 0x0000000000ff7886 */ /* 0x000fe20001000000 */
[C---:B0-----:R-:W-:Y:S02]  /*2830*/  LOP3.LUT R5, R144.reuse, 0x20, RZ, 0x3c, !PT ;  /* 0x0000002090057812 */ /* 0x041fe400078e3cff */
[----:B------:R-:W-:-:S08]  /*2840*/  LOP3.LUT R4, R144, 0x40, RZ, 0x3c, !PT ;  /* 0x0000004090047812 */ /* 0x000fd000078e3cff */
[----:B------:R0:W1:Y:S01]  /*2850*/  @!UP0 SYNCS.EXCH.64 URZ, [UR9+0x5008], UR4 ;  /* 0x0050080409ff85b2 */ /* 0x0000620008000100 */
[----:B--2---:R2:W-:Y:S04]  /*2860*/  STS.U8 [R144+UR9], R107 ;  /* 0x0000006b90007988 */ /* 0x0045e80008000009 */
[----:B---3--:R0:W-:Y:S04]  /*2870*/  STS.U8 [R144+UR9+0x200], R113 ;  /* 0x0002007190007988 */ /* 0x0081e80008000009 */
[----:B----4-:R0:W-:Y:S01]  /*2880*/  STS.U8 [R144+UR9+0x400], R114 ;  /* 0x0004007290007988 */ /* 0x0101e20008000009 */
[----:B--2---:R-:W-:-:S03]  /*2890*/  LOP3.LUT R107, R144, 0x60, RZ, 0x3c, !PT ;  /* 0x00000060906b7812 */ /* 0x004fc600078e3cff */
[----:B-----5:R0:W-:Y:S04]  /*28a0*/  STS.U8 [R144+UR9+0x600], R112 ;  /* 0x0006007090007988 */ /* 0x0201e80008000009 */
[----:B------:R0:W-:Y:S04]  /*28b0*/  STS.U8 [R144+UR9+0x800], R115 ;  /* 0x0008007390007988 */ /* 0x0001e80008000009 */
        /* <DEDUP_REMOVED lines=22> */
[----:B------:R0:W-:Y:S01]  /*2a20*/  STS.U8 [R5+UR9+0x1700], R158 ;  /* 0x0017009e05007988 */ /* 0x0001e20008000009 */
[----:B------:R-:W-:-:S04]  /*2a30*/  ISETP.NE.U32.AND P0, PT, RZ, UR16, PT ;  /* 0x00000010ff007c0c */ /* 0x000fc8000bf05070 */
[C---:B------:R-:W-:Y:S01]  /*2a40*/  ISETP.LT.OR P3, PT, R8.reuse, 0x80, P0 ;  /* 0x000000800800780c */ /* 0x040fe20000761670 */
[----:B------:R0:W-:Y:S01]  /*2a50*/  STS.U8 [R5+UR9+0x1900], R160 ;  /* 0x001900a005007988 */ /* 0x0001e20008000009 */
[----:B------:R-:W-:-:S03]  /*2a60*/  ISETP.GE.AND P4, PT, R8, 0x100, PT ;  /* 0x000001000800780c */ /* 0x000fc60003f86270 */
        /* <DEDUP_REMOVED lines=11> */
[----:B-1----:R1:W-:Y:S06]  /*2b20*/  MEMBAR.ALL.CTA ;  /* 0x0000000000007992 */ /* 0x0023ec0000008000 */
[----:B-1----:R-:W1:Y:S02]  /*2b30*/  FENCE.VIEW.ASYNC.S ;  /* 0x00000000000073c6 */ /* 0x002e640000000000 */
[----:B-1----:R-:W-:Y:S06]  /*2b40*/  BAR.SYNC.DEFER_BLOCKING 0x0 ;  /* 0x0000000000007b1d */ /* 0x002fec0000010000 */
[----:B------:R-:W-:Y:S05]  /*2b50*/  @P3 BRA `(.L_x_6) ;  /* 0x0000000000843947 */ /* 0x000fea0003800000 */
[----:B0-----:R-:W-:Y:S02]  /*2b60*/  UIADD3 UR4, UPT, UPT, UR9, 0x4000, URZ ;  /* 0x0000400009047890 */ /* 0x001fe4000fffe0ff */
[----:B------:R-:W-:Y:S02]  /*2b70*/  USHF.R.U32.HI UR12, URZ, 0x4, UR9 ;  /* 0x00000004ff0c7899 */ /* 0x000fe40008011609 */
[----:B------:R-:W-:Y:S02]  /*2b80*/  USHF.R.U32.HI UR4, URZ, 0x4, UR4 ;  /* 0x00000004ff047899 */ /* 0x000fe40008011604 */
[----:B------:R-:W-:Y:S02]  /*2b90*/  USGXT.U32 UR12, UR12, 0xe ;  /* 0x0000000e0c0c789a */ /* 0x000fe40008000000 */
[----:B------:R-:W-:Y:S02]  /*2ba0*/  USGXT.U32 UR14, UR4, 0xe ;  /* 0x0000000e040e789a */ /* 0x000fe40008000000 */
[----:B------:R-:W-:-:S02]  /*2bb0*/  UIADD3 UR26, UP0, UPT, UR12, 0x80, URZ ;  /* 0x000000800c1a7890 */ /* 0x000fc4000ff1e0ff */
[----:B------:R-:W-:Y:S01]  /*2bc0*/  UIADD3 UR28, UP1, UPT, UR14, 0x2, URZ ;  /* 0x000000020e1c7890 */ /* 0x000fe2000ff3e0ff */
[----:B------:R-:W-:Y:S01]  /*2bd0*/  UMOV UR4, URZ ;  /* 0x000000ff00047c82 */ /* 0x000fe20008000000 */
[----:B------:R-:W-:Y:S01]  /*2be0*/  UMOV UR30, 0x0 ;  /* 0x00000000001e7882 */ /* 0x000fe20000000000 */
[----:B------:R-:W-:Y:S02]  /*2bf0*/  UIADD3.X UR27, UPT, UPT, UR4, -0x7fffbfe0, URZ, UP0, !UPT ;  /* 0x80004020041b7890 */ /* 0x000fe400087fe4ff */
[----:B------:R-:W-:Y:S02]  /*2c00*/  UIADD3.X UR29, UPT, UPT, UR4, 0x40004040, URZ, UP1, !UPT ;  /* 0x40004040041d7890 */ /* 0x000fe40008ffe4ff */
[----:B------:R-:W-:Y:S02]  /*2c10*/  UIADD3.64 UR16, UPT, UPT, UR26, 0x80, URZ ;  /* 0x000000801a107897 */ /* 0x000fe4000fffe0ff */
[----:B------:R-:W-:Y:S02]  /*2c20*/  UIADD3.64 UR20, UPT, UPT, UR28, 0x2, URZ ;  /* 0x000000021c147897 */ /* 0x000fe4000fffe0ff */
[----:B------:R-:W-:-:S02]  /*2c30*/  UIADD3.64 UR22, UPT, UPT, UR26, 0x100, URZ ;  /* 0x000001001a167897 */ /* 0x000fc4000fffe0ff */
[----:B------:R-:W-:Y:S01]  /*2c40*/  UIADD3.64 UR24, UPT, UPT, UR28, 0x4, URZ ;  /* 0x000000041c187897 */ /* 0x000fe2000fffe0ff */
[----:B------:R-:W-:Y:S01]  /*2c50*/  UMOV UR31, 0x4048010 ;  /* 0x04048010001f7882 */ /* 0x000fe20000000000 */
[----:B------:R-:W-:Y:S01]  /*2c60*/  UMOV UR13, 0x80004020 ;  /* 0x80004020000d7882 */ /* 0x000fe20000000000 */
[----:B------:R-:W-:Y:S01]  /*2c70*/  UMOV UR15, 0x40004040 ;  /* 0x40004040000f7882 */ /* 0x000fe20000000000 */
[----:B------:R-:W-:Y:S01]  /*2c80*/  UMOV UR32, 0x0 ;  /* 0x0000000000207882 */ /* 0x000fe20000000000 */
[----:B------:R-:W-:Y:S01]  /*2c90*/  UMOV UR33, 0x4048010 ;  /* 0x0404801000217882 */ /* 0x000fe20000000000 */
[----:B------:R-:W-:Y:S01]  /*2ca0*/  UMOV UR34, 0x0 ;  /* 0x0000000000227882 */ /* 0x000fe20000000000 */
[----:B------:R-:W-:Y:S01]  /*2cb0*/  UMOV UR35, 0x4048010 ;  /* 0x0404801000237882 */ /* 0x000fe20000000000 */
[----:B------:R-:W-:Y:S01]  /*2cc0*/  UMOV UR4, UR6 ;  /* 0x0000000600047c82 */ /* 0x000fe20008000000 */
[----:B------:R-:W-:Y:S01]  /*2cd0*/  UMOV UR5, URZ ;  /* 0x000000ff00057c82 */ /* 0x000fe20008000000 */
[----:B------:R1:W-:Y:S01]  /*2ce0*/  UTCQMMA gdesc[UR12], gdesc[UR14], tmem[UR8], tmem[UR30], idesc[UR31], !UPT ;  /* 0x00ff1e0e0c0075ea */ /* 0x0003e2000f800308 */
[----:B------:R-:W-:Y:S01]  /*2cf0*/  UMOV UR36, 0x0 ;  /* 0x0000000000247882 */ /* 0x000fe20000000000 */
[----:B------:R-:W-:Y:S01]  /*2d00*/  UMOV UR37, 0x4048010 ;  /* 0x0404801000257882 */ /* 0x000fe20000000000 */
[----:B------:R1:W-:Y:S01]  /*2d10*/  UTCQMMA gdesc[UR26], gdesc[UR28], tmem[UR8], tmem[UR32], idesc[UR33], UPT ;  /* 0x00ff201c1a0075ea */ /* 0x0003e2000b800308 */
[----:B------:R-:W-:Y:S01]  /*2d20*/  UMOV UR4, UR4 ;  /* 0x0000000400047c82 */ /* 0x000fe20008000000 */
[----:B------:R1:W-:Y:S01]  /*2d30*/  UTCQMMA gdesc[UR16], gdesc[UR20], tmem[UR8], tmem[UR34], idesc[UR35], UPT ;  /* 0x00ff2214100075ea */ /* 0x0003e2000b800308 */
[----:B------:R1:W-:Y:S01]  /*2d40*/  UTCQMMA gdesc[UR22], gdesc[UR24], tmem[UR8], tmem[UR36], idesc[UR37], UPT ;  /* 0x00ff2418160075ea */ /* 0x0003e2000b800308 */
[----:B------:R1:W-:Y:S01]  /*2d50*/  UTCBAR [UR4], URZ ;  /* 0x000000ff040073e9 */ /* 0x0003e200080000ff */
[----:B------:R-:W-:Y:S01]  /*2d60*/  NOP ;  /* 0x0000000000007918 */ /* 0x000fe20000000000 */
.L_x_6:
[----:B01----:R-:W-:Y:S01]  /*2d70*/  UMOV UR4, URZ ;  /* 0x000000ff00047c82 */ /* 0x003fe20008000000 */
[----:B------:R-:W-:Y:S05]  /*2d80*/  @!P4 BRA `(.L_x_7) ;  /* 0x000000140050c947 */ /* 0x000fea0003800000 */
[----:B------:R-:W-:Y:S01]  /*2d90*/  UIADD3 UR7, UPT, UPT, UR9, 0x2000, URZ ;  /* 0x0000200009077890 */ /* 0x000fe2000fffe0ff */
[----:B------:R-:W-:Y:S01]  /*2da0*/  SHF.R.S32.HI R121, RZ, 0x1f, R8 ;  /* 0x0000001fff797819 */ /* 0x000fe20000011408 */
[----:B------:R-:W-:Y:S01]  /*2db0*/  UIADD3 UR11, UPT, UPT, UR9, 0x4800, URZ ;  /* 0x00004800090b7890 */ /* 0x000fe2000fffe0ff */
[----:B------:R-:W-:Y:S01]  /*2dc0*/  IMAD.SHL.U32 R113, R2, 0x80, RZ ;  /* 0x0000008002717824 */ /* 0x000fe200078e00ff */
[----:B------:R-:W-:Y:S01]  /*2dd0*/  USHF.R.U32.HI UR7, URZ, 0x4, UR7 ;  /* 0x00000004ff077899 */ /* 0x000fe20008011607 */
[----:B------:R-:W-:Y:S01]  /*2de0*/  LEA.HI R121, R121, R8, RZ, 0x7 ;  /* 0x0000000879797211 */ /* 0x000fe200078f38ff */
[----:B------:R-:W-:Y:S01]  /*2df0*/  USHF.R.U32.HI UR11, URZ, 0x4, UR11 ;  /* 0x00000004ff0b7899 */ /* 0x000fe2000801160b */
[----:B------:R-:W-:Y:S01]  /*2e00*/  IMAD.SHL.U32 R115, R3, 0x80, RZ ;  /* 0x0000008003737824 */ /* 0x000fe200078e00ff */
[----:B------:R-:W-:Y:S01]  /*2e10*/  USGXT.U32 UR12, UR7, 0xe ;  /* 0x0000000e070c789a */ /* 0x000fe20008000000 */
[----:B------:R-:W-:Y:S01]  /*2e20*/  SHF.R.S32.HI R121, RZ, 0x7, R121 ;  /* 0x00000007ff797819 */ /* 0x000fe20000011479 */
[----:B------:R-:W-:Y:S01]  /*2e30*/  USGXT.U32 UR14, UR11, 0xe ;  /* 0x0000000e0b0e789a */ /* 0x000fe20008000000 */
[----:B------:R-:W-:Y:S01]  /*2e40*/  VIADD R106, R106, 0xffffff80 ;  /* 0xffffff806a6a7836 */ /* 0x000fe20000000000 */
[----:B------:R-:W-:Y:S01]  /*2e50*/  UIADD3 UR28, UP0, UPT, UR12, 0x80, URZ ;  /* 0x000000800c1c7890 */ /* 0x000fe2000ff1e0ff */
[----:B------:R-:W-:Y:S01]  /*2e60*/  VIMNMX R121, PT, PT, R121, 0x2, !PT ;  /* 0x0000000279797848 */ /* 0x000fe20007fe0100 */
[----:B------:R-:W-:Y:S01]  /*2e70*/  UIADD3 UR30, UP1, UPT, UR14, 0x2, URZ ;  /* 0x000000020e1e7890 */ /* 0x000fe2000ff3e0ff */
[----:B------:R-:W-:Y:S01]  /*2e80*/  IMAD.MOV.U32 R2, RZ, RZ, RZ ;  /* 0x000000ffff027224 */ /* 0x000fe200078e00ff */
[----:B------:R-:W-:Y:S01]  /*2e90*/  UMOV UR4, URZ ;  /* 0x000000ff00047c82 */ /* 0x000fe20008000000 */
[----:B------:R-:W-:Y:S01]  /*2ea0*/  UMOV UR5, URZ ;  /* 0x000000ff00057c82 */ /* 0x000fe20008000000 */
[----:B------:R-:W-:Y:S01]  /*2eb0*/  UIADD3.X UR29, UPT, UPT, UR4, -0x7fffbfe0, URZ, UP0, !UPT ;  /* 0x80004020041d7890 */ /* 0x000fe200087fe4ff */
[----:B------:R-:W-:Y:S01]  /*2ec0*/  SHF.R.S32.HI R162, RZ, 0x1f, R113 ;  /* 0x0000001fffa27819 */ /* 0x000fe20000011471 */
[----:B------:R-:W-:Y:S01]  /*2ed0*/  UIADD3.X UR31, UPT, UPT, UR5, 0x40004040, URZ, UP1, !UPT ;  /* 0x40004040051f7890 */ /* 0x000fe20008ffe4ff */
[----:B------:R-:W-:Y:S01]  /*2ee0*/  SHF.R.S32.HI R164, RZ, 0x1f, R115 ;  /* 0x0000001fffa47819 */ /* 0x000fe20000011473 */
[----:B------:R-:W-:Y:S01]  /*2ef0*/  VIADD R121, R121, 0xffffffff ;  /* 0xffffffff79797836 */ /* 0x000fe20000000000 */
[----:B------:R-:W-:-:S02]  /*2f00*/  UIADD3.64 UR20, UPT, UPT, UR28, 0x80, URZ ;  /* 0x000000801c147897 */ /* 0x000fc4000fffe0ff */
[----:B------:R-:W-:Y:S02]  /*2f10*/  UIADD3.64 UR22, UPT, UPT, UR30, 0x2, URZ ;  /* 0x000000021e167897 */ /* 0x000fe4000fffe0ff */
[----:B------:R-:W-:Y:S02]  /*2f20*/  UIADD3.64 UR24, UPT, UPT, UR28, 0x100, URZ ;  /* 0x000001001c187897 */ /* 0x000fe4000fffe0ff */
[----:B------:R-:W-:Y:S01]  /*2f30*/  UIADD3.64 UR26, UPT, UPT, UR30, 0x4, URZ ;  /* 0x000000041e1a7897 */ /* 0x000fe2000fffe0ff */
[----:B------:R-:W-:-:S11]  /*2f40*/  UMOV UR11, 0x1 ;  /* 0x00000001000b7882 */ /* 0x000fd60000000000 */
.L_x_10:
[C---:B------:R-:W-:Y:S01]  /*2f50*/  IADD3 R138, P3, PT, R115.reuse, R138, RZ ;  /* 0x0000008a738a7210 */ /* 0x040fe20007f7e0ff */
[----:B------:R-:W-:Y:S01]  /*2f60*/  IMAD.U32 R2, R2, -0x80000000, RZ ;  /* 0x8000000002027824 */ /* 0x000fe200078e00ff */
[C---:B------:R-:W-:Y:S02]  /*2f70*/  IADD3 R140, P6, PT, R115.reuse, R140, RZ ;  /* 0x0000008c738c7210 */ /* 0x040fe40007fde0ff */
[C---:B------:R-:W-:Y:S01]  /*2f80*/  IADD3 R104, P4, PT, R115.reuse, R104, RZ ;  /* 0x0000006873687210 */ /* 0x040fe20007f9e0ff */
[C---:B------:R-:W-:Y:S01]  /*2f90*/  IMAD.X R139, R164.reuse, 0x1, R139, P3 ;  /* 0x00000001a48b7824 */ /* 0x040fe200018e068b */
[C---:B------:R-:W-:Y:S01]  /*2fa0*/  IADD3 R110, P3, PT, R115.reuse, R110, RZ ;  /* 0x0000006e736e7210 */ /* 0x040fe20007f7e0ff */
[C---:B------:R-:W-:Y:S01]  /*2fb0*/  IMAD.X R141, R164.reuse, 0x1, R141, P6 ;  /* 0x00000001a48d7824 */ /* 0x040fe200030e068d */
[C---:B------:R-:W-:Y:S01]  /*2fc0*/  IADD3 R94, P5, PT, R115.reuse, R94, RZ ;  /* 0x0000005e735e7210 */ /* 0x040fe20007fbe0ff */
[C---:B------:R-:W-:Y:S01]  /*2fd0*/  IMAD.X R105, R164.reuse, 0x1, R105, P4 ;  /* 0x00000001a4697824 */ /* 0x040fe200020e0669 */
[----:B------:R-:W-:Y:S01]  /*2fe0*/  IADD3 R118, P6, PT, R115, R118, RZ ;  /* 0x0000007673767210 */ /* 0x000fe20007fde0ff */
[C---:B------:R-:W-:Y:S01]  /*2ff0*/  IMAD.X R111, R164.reuse, 0x1, R111, P3 ;  /* 0x00000001a46f7824 */ /* 0x040fe200018e066f */
[----:B------:R-:W-:Y:S01]  /*3000*/  IADD3 R56, P3, PT, R113, R56, RZ ;  /* 0x0000003871387210 */ /* 0x000fe20007f7e0ff */
[C---:B------:R-:W-:Y:S01]  /*3010*/  IMAD.X R95, R164.reuse, 0x1, R95, P5 ;  /* 0x00000001a45f7824 */ /* 0x040fe200028e065f */
[C---:B------:R-:W-:Y:S01]  /*3020*/  IADD3 R98, P4, PT, R115.reuse, R98, RZ ;  /* 0x0000006273627210 */ /* 0x040fe20007f9e0ff */
[----:B------:R-:W-:Y:S01]  /*3030*/  IMAD.X R119, R164, 0x1, R119, P6 ;  /* 0x00000001a4777824 */ /* 0x000fe200030e0677 */
[----:B------:R-:W-:Y:S01]  /*3040*/  IADD3 R92, P5, PT, R115, R92, RZ ;  /* 0x0000005c735c7210 */ /* 0x000fe20007fbe0ff */
[----:B------:R-:W-:Y:S01]  /*3050*/  IMAD.X R59, R162, 0x1, R59, P3 ;  /* 0x00000001a23b7824 */ /* 0x000fe200018e063b */
[C---:B------:R-:W-:Y:S01]  /*3060*/  IADD3 R50, P3, PT, R113.reuse, R50, RZ ;  /* 0x0000003271327210 */ /* 0x040fe20007f7e0ff */
[C---:B------:R-:W-:Y:S01]  /*3070*/  IMAD.X R89, R164.reuse, 0x1, R89, P4 ;  /* 0x00000001a4597824 */ /* 0x040fe200020e0659 */
[C---:B------:R-:W-:Y:S01]  /*3080*/  IADD3 R132, P6, PT, R113.reuse, R132, RZ ;  /* 0x0000008471847210 */ /* 0x040fe20007fde0ff */
[----:B------:R-:W-:Y:S01]  /*3090*/  IMAD.X R93, R164, 0x1, R93, P5 ;  /* 0x00000001a45d7824 */ /* 0x000fe200028e065d */
[C---:B------:R-:W-:Y:S01]  /*30a0*/  IADD3 R122, P4, PT, R113.reuse, R122, RZ ;  /* 0x0000007a717a7210 */ /* 0x040fe20007f9e0ff */
[C---:B------:R-:W-:Y:S01]  /*30b0*/  IMAD.X R51, R162.reuse, 0x1, R51, P3 ;  /* 0x00000001a2337824 */ /* 0x040fe200018e0633 */
        /* <DEDUP_REMOVED lines=24> */
[----:B------:R-:W0:Y:S01]  /*3240*/  SYNCS.PHASECHK.TRANS64.TRYWAIT P3, [UR6], R2 ;  /* 0x00000002ff0075a7 */ /* 0x000e220008061106 */
        /* <DEDUP_REMOVED lines=32> */
[-C--:B------:R-:W-:Y:S01]  /*3450*/  ISETP.GE.AND P6, PT, R9, R106.reuse, PT ;  /* 0x0000006a0900720c */ /* 0x080fe20003fc6270 */
[----:B------:R-:W-:Y:S01]  /*3460*/  IMAD.X R61, R162, 0x1, R61, P4 ;  /* 0x00000001a23d7824 */ /* 0x000fe200020e063d */
[-C--:B------:R-:W-:Y:S01]  /*3470*/  ISETP.GE.AND P4, PT, R10, R106.reuse, PT ;  /* 0x0000006a0a00720c */ /* 0x080fe20003f86270 */
[----:B------:R-:W-:Y:S01]  /*3480*/  IMAD.X R13, R162, 0x1, R13, P5 ;  /* 0x00000001a20d7824 */ /* 0x000fe200028e060d */
[----:B------:R-:W-:-:S02]  /*3490*/  ISETP.GE.AND P5, PT, R11, R106, PT ;  /* 0x0000006a0b00720c */ /* 0x000fc40003fa6270 */
[----:B------:R-:W-:Y:S02]  /*34a0*/  PRMT R125, RZ, 0x7610, R125 ;  /* 0x00007610ff7d7816 */ /* 0x000fe4000000007d */
[----:B------:R-:W-:Y:S01]  /*34b0*/  PRMT R129, RZ, 0x7610, R129 ;  /* 0x00007610ff817816 */ /* 0x000fe20000000081 */
[----:B0-----:R-:W-:Y:S08]  /*34c0*/  @!P3 BRA `(.L_x_8) ;  /* 0x000000140030b947 */ /* 0x001ff00003800000 */
.L_x_16:
[----:B------:R-:W-:Y:S01]  /*34d0*/  @!P4 IMAD.MOV.U32 R2, RZ, RZ, R14 ;  /* 0x000000ffff02c224 */ /* 0x000fe200078e000e */
[----:B------:R-:W2:Y:S01]  /*34e0*/  @!P6 LDG.E.U8 R125, desc[UR18][R12.64] ;  /* 0x000000120c7de981 */ /* 0x000ea2000c1e1100 */
[----:B------:R-:W-:-:S05]  /*34f0*/  @!P4 IMAD.MOV.U32 R3, RZ, RZ, R17 ;  /* 0x000000ffff03c224 */ /* 0x000fca00078e0011 */
[----:B------:R0:W3:Y:S01]  /*3500*/  @!P4 LDG.E.U8 R129, desc[UR18][R2.64] ;  /* 0x000000120281c981 */ /* 0x0000e2000c1e1100 */
[----:B------:R-:W-:Y:S02]  /*3510*/  ISETP.GE.AND P3, PT, R15, R106, PT ;  /* 0x0000006a0f00720c */ /* 0x000fe40003f66270 */
[----:B------:R-:W-:Y:S02]  /*3520*/  PRMT R135, RZ, 0x7610, R135 ;  /* 0x00007610ff877816 */ /* 0x000fe40000000087 */
[----:B------:R-:W-:Y:S01]  /*3530*/  PRMT R137, RZ, 0x7610, R137 ;  /* 0x00007610ff897816 */ /* 0x000fe20000000089 */
[----:B0-----:R-:W-:Y:S02]  /*3540*/  @!P5 IMAD.MOV.U32 R2, RZ, RZ, R16 ;  /* 0x000000ffff02d224 */ /* 0x001fe400078e0010 */
[----:B------:R-:W-:-:S05]  /*3550*/  @!P5 IMAD.MOV.U32 R3, RZ, RZ, R19 ;  /* 0x000000ffff03d224 */ /* 0x000fca00078e0013 */
[----:B------:R0:W4:Y:S01]  /*3560*/  @!P5 LDG.E.U8 R135, desc[UR18][R2.64] ;  /* 0x000000120287d981 */ /* 0x000122000c1e1100 */
[----:B------:R-:W-:Y:S02]  /*3570*/  PRMT R147, RZ, 0x7610, R147 ;  /* 0x00007610ff937816 */ /* 0x000fe40000000093 */
[-C--:B------:R-:W-:Y:S02]  /*3580*/  ISETP.GE.AND P4, PT, R20, R106.reuse, PT ;  /* 0x0000006a1400720c */ /* 0x080fe40003f86270 */
[----:B------:R-:W-:Y:S02]  /*3590*/  PRMT R143, RZ, 0x7610, R143 ;  /* 0x00007610ff8f7816 */ /* 0x000fe4000000008f */
[----:B------:R-:W-:Y:S02]  /*35a0*/  PRMT R151, RZ, 0x7610, R151 ;  /* 0x00007610ff977816 */ /* 0x000fe40000000097 */
[----:B------:R-:W-:Y:S01]  /*35b0*/  ISETP.GE.AND P5, PT, R22, R106, PT ;  /* 0x0000006a1600720c */ /* 0x000fe20003fa6270 */
[----:B0-----:R-:W-:-:S02]  /*35c0*/  @!P3 IMAD.MOV.U32 R2, RZ, RZ, R18 ;  /* 0x000000ffff02b224 */ /* 0x001fc400078e0012 */
[----:B------:R-:W-:-:S04]  /*35d0*/  @!P3 IMAD.MOV.U32 R3, RZ, RZ, R21 ;  /* 0x000000ffff03b224 */ /* 0x000fc800078e0015 */
[----:B------:R-:W5:Y:S04]  /*35e0*/  @!P4 LDG.E.U8 R143, desc[UR18][R24.64] ;  /* 0x00000012188fc981 */ /* 0x000f68000c1e1100 */
[----:B------:R0:W2:Y:S01]  /*35f0*/  @!P3 LDG.E.U8 R137, desc[UR18][R2.64] ;  /* 0x000000120289b981 */ /* 0x0000a2000c1e1100 */
[----:B------:R-:W-:-:S13]  /*3600*/  ISETP.GE.AND P3, PT, R23, R106, PT ;  /* 0x0000006a1700720c */ /* 0x000fda0003f66270 */
[----:B0-----:R-:W-:Y:S02]  /*3610*/  @!P3 IMAD.MOV.U32 R2, RZ, RZ, R28 ;  /* 0x000000ffff02b224 */ /* 0x001fe400078e001c */
[----:B------:R-:W-:-:S05]  /*3620*/  @!P3 IMAD.MOV.U32 R3, RZ, RZ, R31 ;  /* 0x000000ffff03b224 */ /* 0x000fca00078e001f */
[----:B------:R0:W2:Y:S01]  /*3630*/  @!P3 LDG.E.U8 R147, desc[UR18][R2.64] ;  /* 0x000000120293b981 */ /* 0x0000a2000c1e1100 */
[-C--:B------:R-:W-:Y:S02]  /*3640*/  ISETP.GE.AND P3, PT, R30, R106.reuse, PT ;  /* 0x0000006a1e00720c */ /* 0x080fe40003f66270 */
[----:B------:R-:W-:Y:S02]  /*3650*/  ISETP.GE.AND P4, PT, R29, R106, PT ;  /* 0x0000006a1d00720c */ /* 0x000fe40003f86270 */
[----:B------:R-:W-:-:S09]  /*3660*/  PRMT R149, RZ, 0x7610, R149 ;  /* 0x00007610ff957816 */ /* 0x000fd20000000095 */
[----:B0-----:R-:W-:Y:S02]  /*3670*/  @!P3 IMAD.MOV.U32 R2, RZ, RZ, R34 ;  /* 0x000000ffff02b224 */ /* 0x001fe400078e0022 */
[----:B------:R-:W-:Y:S01]  /*3680*/  @!P3 IMAD.MOV.U32 R3, RZ, RZ, R37 ;  /* 0x000000ffff03b224 */ /* 0x000fe200078e0025 */
[----:B------:R-:W-:Y:S01]  /*3690*/  PRMT R145, RZ, 0x7610, R145 ;  /* 0x00007610ff917816 */ /* 0x000fe20000000091 */
[----:B------:R-:W4:Y:S04]  /*36a0*/  @!P4 LDG.E.U8 R149, desc[UR18][R32.64] ;  /* 0x000000122095c981 */ /* 0x000f28000c1e1100 */
[----:B------:R0:W4:Y:S01]  /*36b0*/  @!P3 LDG.E.U8 R151, desc[UR18][R2.64] ;  /* 0x000000120297b981 */ /* 0x000122000c1e1100 */
[-C--:B------:R-:W-:Y:S02]  /*36c0*/  ISETP.GE.AND P3, PT, R54, R106.reuse, PT ;  /* 0x0000006a3600720c */ /* 0x080fe40003f66270 */
[----:B------:R-:W-:Y:S01]  /*36d0*/  ISETP.GE.AND P4, PT, R60, R106, PT ;  /* 0x0000006a3c00720c */ /* 0x000fe20003f86270 */
[----:B------:R-:W4:Y:S01]  /*36e0*/  @!P5 LDG.E.U8 R145, desc[UR18][R26.64] ;  /* 0x000000121a91d981 */ /* 0x000f22000c1e1100 */
[----:B------:R-:W-:-:S02]  /*36f0*/  PRMT R112, RZ, 0x7610, R112 ;  /* 0x00007610ff707816 */ /* 0x000fc40000000070 */
[----:B------:R-:W-:-:S07]  /*3700*/  ISETP.GE.AND P5, PT, R65, R106, PT ;  /* 0x0000006a4100720c */ /* 0x000fce0003fa6270 */
[----:B0-----:R-:W-:Y:S02]  /*3710*/  @!P3 IMAD.MOV.U32 R2, RZ, RZ, R58 ;  /* 0x000000ffff02b224 */ /* 0x001fe400078e003a */
[----:B------:R-:W-:Y:S01]  /*3720*/  @!P3 IMAD.MOV.U32 R3, RZ, RZ, R61 ;  /* 0x000000ffff03b224 */ /* 0x000fe200078e003d */
[----:B------:R-:W-:-:S04]  /*3730*/  PRMT R120, RZ, 0x7610, R120 ;  /* 0x00007610ff787816 */ /* 0x000fc80000000078 */
[----:B------:R0:W4:Y:S01]  /*3740*/  @!P3 LDG.E.U8 R112, desc[UR18][R2.64] ;  /* 0x000000120270b981 */ /* 0x000122000c1e1100 */
[----:B------:R-:W-:Y:S02]  /*3750*/  ISETP.GE.AND P3, PT, R66, R106, PT ;  /* 0x0000006a4200720c */ /* 0x000fe40003f66270 */
[----:B------:R-:W-:Y:S01]  /*3760*/  PRMT R124, RZ, 0x7610, R124 ;  /* 0x00007610ff7c7816 */ /* 0x000fe2000000007c */
[----:B0-----:R-:W-:Y:S02]  /*3770*/  @!P4 IMAD.MOV.U32 R2, RZ, RZ, R64 ;  /* 0x000000ffff02c224 */ /* 0x001fe400078e0040 */
[----:B------:R-:W-:-:S05]  /*3780*/  @!P4 IMAD.MOV.U32 R3, RZ, RZ, R67 ;  /* 0x000000ffff03c224 */ /* 0x000fca00078e0043 */
[----:B------:R0:W5:Y:S01]  /*3790*/  @!P4 LDG.E.U8 R120, desc[UR18][R2.64] ;  /* 0x000000120278c981 */ /* 0x000162000c1e1100 */
[----:B------:R-:W-:Y:S02]  /*37a0*/  PRMT R126, RZ, 0x7610, R126 ;  /* 0x00007610ff7e7816 */ /* 0x000fe4000000007e */
[----:B------:R-:W-:Y:S01]  /*37b0*/  ISETP.GE.AND P4, PT, R72, R106, PT ;  /* 0x0000006a4800720c */ /* 0x000fe20003f86270 */
[----:B0-----:R-:W-:Y:S02]  /*37c0*/  @!P5 IMAD.MOV.U32 R2, RZ, RZ, R68 ;  /* 0x000000ffff02d224 */ /* 0x001fe400078e0044 */
[----:B------:R-:W-:-:S05]  /*37d0*/  @!P5 IMAD.MOV.U32 R3, RZ, RZ, R71 ;  /* 0x000000ffff03d224 */ /* 0x000fca00078e0047 */
[----:B------:R0:W5:Y:S02]  /*37e0*/  @!P5 LDG.E.U8 R124, desc[UR18][R2.64] ;  /* 0x00000012027cd981 */ /* 0x000164000c1e1100 */
[----:B0-----:R-:W-:Y:S02]  /*37f0*/  @!P3 IMAD.MOV.U32 R2, RZ, RZ, R70 ;  /* 0x000000ffff02b224 */ /* 0x001fe400078e0046 */
[----:B------:R-:W-:-:S05]  /*3800*/  @!P3 IMAD.MOV.U32 R3, RZ, RZ, R73 ;  /* 0x000000ffff03b224 */ /* 0x000fca00078e0049 */
[----:B------:R0:W5:Y:S01]  /*3810*/  @!P3 LDG.E.U8 R126, desc[UR18][R2.64] ;  /* 0x00000012027eb981 */ /* 0x000162000c1e1100 */
[-C--:B------:R-:W-:Y:S02]  /*3820*/  ISETP.GE.AND P3, PT, R77, R106.reuse, PT ;  /* 0x0000006a4d00720c */ /* 0x080fe40003f66270 */
[----:B------:R-:W-:Y:S02]  /*3830*/  ISETP.GE.AND P6, PT, R57, R106, PT ;  /* 0x0000006a3900720c */ /* 0x000fe40003fc6270 */
[----:B------:R-:W-:Y:S01]  /*3840*/  PRMT R130, RZ, 0x7610, R130 ;  /* 0x00007610ff827816 */ /* 0x000fe20000000082 */
[----:B0-----:R-:W-:Y:S02]  /*3850*/  @!P4 IMAD.MOV.U32 R2, RZ, RZ, R76 ;  /* 0x000000ffff02c224 */ /* 0x001fe400078e004c */
[----:B------:R-:W-:Y:S01]  /*3860*/  @!P4 IMAD.MOV.U32 R3, RZ, RZ, R79 ;  /* 0x000000ffff03c224 */ /* 0x000fe200078e004f */
[----:B------:R-:W-:Y:S02]  /*3870*/  PRMT R114, RZ, 0x7610, R114 ;  /* 0x00007610ff727816 */ /* 0x000fe40000000072 */
[----:B------:R-:W-:-:S02]  /*3880*/  PRMT R134, RZ, 0x7610, R134 ;  /* 0x00007610ff867816 */ /* 0x000fc40000000086 */
[----:B------:R0:W5:Y:S01]  /*3890*/  @!P4 LDG.E.U8 R130, desc[UR18][R2.64] ;  /* 0x000000120282c981 */ /* 0x000162000c1e1100 */
[----:B------:R-:W-:-:S03]  /*38a0*/  ISETP.GE.AND P5, PT, R80, R106, PT ;  /* 0x0000006a5000720c */ /* 0x000fc60003fa6270 */
[----:B------:R-:W5:Y:S01]  /*38b0*/  @!P6 LDG.E.U8 R114, desc[UR18][R62.64] ;  /* 0x000000123e72e981 */ /* 0x000f62000c1e1100 */
[----:B0-----:R-:W-:Y:S02]  /*38c0*/  @!P3 IMAD.MOV.U32 R2, RZ, RZ, R78 ;  /* 0x000000ffff02b224 */ /* 0x001fe400078e004e */
[----:B------:R-:W-:Y:S01]  /*38d0*/  @!P3 IMAD.MOV.U32 R3, RZ, RZ, R81 ;  /* 0x000000ffff03b224 */ /* 0x000fe200078e0051 */
[----:B------:R-:W-:-:S04]  /*38e0*/  ISETP.GE.AND P6, PT, R69, R106, PT ;  /* 0x0000006a4500720c */ /* 0x000fc80003fc6270 */
[----:B------:R0:W5:Y:S01]  /*38f0*/  @!P3 LDG.E.U8 R134, desc[UR18][R2.64] ;  /* 0x000000120286b981 */ /* 0x000162000c1e1100 */
[-C--:B------:R-:W-:Y:S02]  /*3900*/  ISETP.GE.AND P3, PT, R35, R106.reuse, PT ;  /* 0x0000006a2300720c */ /* 0x080fe40003f66270 */
[----:B------:R-:W-:Y:S02]  /*3910*/  ISETP.GE.AND P4, PT, R83, R106, PT ;  /* 0x0000006a5300720c */ /* 0x000fe40003f86270 */
[----:B------:R-:W-:Y:S02]  /*3920*/  PRMT R136, RZ, 0x7610, R136 ;  /* 0x00007610ff887816 */ /* 0x000fe40000000088 */
[----:B------:R-:W-:Y:S01]  /*3930*/  PRMT R128, RZ, 0x7610, R128 ;  /* 0x00007610ff807816 */ /* 0x000fe20000000080 */
[----:B0-----:R-:W-:Y:S02]  /*3940*/  @!P5 IMAD.MOV.U32 R2, RZ, RZ, R82 ;  /* 0x000000ffff02d224 */ /* 0x001fe400078e0052 */
[----:B------:R-:W-:Y:S01]  /*3950*/  @!P5 IMAD.MOV.U32 R3, RZ, RZ, R85 ;  /* 0x000000ffff03d224 */ /* 0x000fe200078e0055 */
[----:B------:R-:W-:-:S02]  /*3960*/  PRMT R153, RZ, 0x7610, R153 ;  /* 0x00007610ff997816 */ /* 0x000fc40000000099 */
[----:B------:R-:W5:Y:S01]  /*3970*/  @!P6 LDG.E.U8 R128, desc[UR18][R74.64] ;  /* 0x000000124a80e981 */ /* 0x000f62000c1e1100 */
[----:B------:R-:W-:-:S03]  /*3980*/  ISETP.GE.AND P6, PT, R36, R106, PT ;  /* 0x0000006a2400720c */ /* 0x000fc60003fc6270 */
[----:B------:R0:W5:Y:S01]  /*3990*/  @!P5 LDG.E.U8 R136, desc[UR18][R2.64] ;  /* 0x000000120288d981 */ /* 0x000162000c1e1100 */
[----:B------:R-:W-:Y:S01]  /*39a0*/  PRMT R142, RZ, 0x7610, R142 ;  /* 0x00007610ff8e7816 */ /* 0x000fe2000000008e */
[----:B0-----:R-:W-:Y:S02]  /*39b0*/  @!P3 IMAD.MOV.U32 R2, RZ, RZ, R38 ;  /* 0x000000ffff02b224 */ /* 0x001fe400078e0026 */
[----:B------:R-:W-:-:S05]  /*39c0*/  @!P3 IMAD.MOV.U32 R3, RZ, RZ, R41 ;  /* 0x000000ffff03b224 */ /* 0x000fca00078e0029 */
[----:B------:R0:W5:Y:S01]  /*39d0*/  @!P3 LDG.E.U8 R153, desc[UR18][R2.64] ;  /* 0x000000120299b981 */ /* 0x000162000c1e1100 */
[----:B------:R-:W-:Y:S02]  /*39e0*/  ISETP.GE.AND P3, PT, R39, R106, PT ;  /* 0x0000006a2700720c */ /* 0x000fe40003f66270 */
[----:B------:R-:W-:Y:S01]  /*39f0*/  PRMT R155, RZ, 0x7610, R155 ;  /* 0x00007610ff9b7816 */ /* 0x000fe2000000009b */
[----:B0-----:R-:W-:Y:S02]  /*3a00*/  @!P4 IMAD.MOV.U32 R2, RZ, RZ, R84 ;  /* 0x000000ffff02c224 */ /* 0x001fe400078e0054 */
[----:B------:R-:W-:-:S05]  /*3a10*/  @!P4 IMAD.MOV.U32 R3, RZ, RZ, R87 ;  /* 0x000000ffff03c224 */ /* 0x000fca00078e0057 */
[----:B------:R0:W5:Y:S01]  /*3a20*/  @!P4 LDG.E.U8 R142, desc[UR18][R2.64] ;  /* 0x00000012028ec981 */ /* 0x000162000c1e1100 */
[----:B------:R-:W-:Y:S02]  /*3a30*/  ISETP.GE.AND P4, PT, R96, R106, PT ;  /* 0x0000006a6000720c */ /* 0x000fe40003f86270 */
[----:B------:R-:W-:Y:S02]  /*3a40*/  PRMT R157, RZ, 0x7610, R157 ;  /* 0x00007610ff9d7816 */ /* 0x000fe4000000009d */
[----:B------:R-:W-:Y:S01]  /*3a50*/  PRMT R148, RZ, 0x7610, R148 ;  /* 0x00007610ff947816 */ /* 0x000fe20000000094 */
[----:B0-----:R-:W-:Y:S02]  /*3a60*/  @!P6 IMAD.MOV.U32 R2, RZ, RZ, R40 ;  /* 0x000000ffff02e224 */ /* 0x001fe400078e0028 */
[----:B------:R-:W-:-:S06]  /*3a70*/  @!P6 IMAD.MOV.U32 R3, RZ, RZ, R43 ;  /* 0x000000ffff03e224 */ /* 0x000fcc00078e002b */
[----:B------:R-:W5:Y:S04]  /*3a80*/  @!P4 LDG.E.U8 R148, desc[UR18][R100.64] ;  /* 0x000000126494c981 */ /* 0x000f68000c1e1100 */
[----:B------:R0:W5:Y:S01]  /*3a90*/  @!P6 LDG.E.U8 R155, desc[UR18][R2.64] ;  /* 0x00000012029be981 */ /* 0x000162000c1e1100 */
[----:B------:R-:W-:Y:S01]  /*3aa0*/  ISETP.GE.AND P4, PT, R97, R106, PT ;  /* 0x0000006a6100720c */ /* 0x000fe20003f86270 */
[----:B0-----:R-:W-:Y:S02]  /*3ab0*/  @!P3 IMAD.MOV.U32 R2, RZ, RZ, R42 ;  /* 0x000000ffff02b224 */ /* 0x001fe400078e002a */
[----:B------:R-:W-:-:S05]  /*3ac0*/  @!P3 IMAD.MOV.U32 R3, RZ, RZ, R45 ;  /* 0x000000ffff03b224 */ /* 0x000fca00078e002d */
[----:B------:R0:W5:Y:S01]  /*3ad0*/  @!P3 LDG.E.U8 R157, desc[UR18][R2.64] ;  /* 0x00000012029db981 */ /* 0x000162000c1e1100 */
[----:B------:R-:W-:Y:S02]  /*3ae0*/  ISETP.GE.AND P3, PT, R44, R106, PT ;  /* 0x0000006a2c00720c */ /* 0x000fe40003f66270 */
[----:B------:R-:W-:Y:S02]  /*3af0*/  PRMT R159, RZ, 0x7610, R159 ;  /* 0x00007610ff9f7816 */ /* 0x000fe4000000009f */
[----:B------:R-:W-:-:S06]  /*3b00*/  PRMT R150, RZ, 0x7610, R150 ;  /* 0x00007610ff967816 */ /* 0x000fcc0000000096 */
[----:B------:R-:W5:Y:S01]  /*3b10*/  @!P4 LDG.E.U8 R150, desc[UR18][R102.64] ;  /* 0x000000126696c981 */ /* 0x000f62000c1e1100 */
[----:B------:R-:W-:-:S03]  /*3b20*/  ISETP.GE.AND P4, PT, R99, R106, PT ;  /* 0x0000006a6300720c */ /* 0x000fc60003f86270 */
[----:B------:R-:W5:Y:S01]  /*3b30*/  @!P3 LDG.E.U8 R159, desc[UR18][R48.64] ;  /* 0x00000012309fb981 */ /* 0x000f62000c1e1100 */
        /* <DEDUP_REMOVED lines=8> */
[----:B------:R-:W-:-:S05]  /*3bc0*/  PRMT R154, RZ, 0x7610, R154 ;  /* 0x00007610ff9a7816 */ /* 0x000fca000000009a */
[----:B------:R-:W-:-:S04]  /*3bd0*/  @!P4 IMAD.MOV.U32 R123, RZ, RZ, R131 ;  /* 0x000000ffff7bc224 */ /* 0x000fc800078e0083 */
[----:B0-----:R-:W-:Y:S01]  /*3be0*/  @!P3 IMAD.MOV.U32 R2, RZ, RZ, R52 ;  /* 0x000000ffff02b224 */ /* 0x001fe200078e0034 */
[----:B------:R-:W5:Y:S01]  /*3bf0*/  @!P4 LDG.E.U8 R154, desc[UR18][R122.64] ;  /* 0x000000127a9ac981 */ /* 0x000f62000c1e1100 */
[----:B------:R-:W-:Y:S01]  /*3c00*/  @!P3 IMAD.MOV.U32 R3, RZ, RZ, R55 ;  /* 0x000000ffff03b224 */ /* 0x000fe200078e0037 */
[----:B------:R-:W-:-:S04]  /*3c10*/  ISETP.GE.AND P4, PT, R133, R106, PT ;  /* 0x0000006a8500720c */ /* 0x000fc80003f86270 */
[----:B------:R0:W5:Y:S01]  /*3c20*/  @!P3 LDG.E.U8 R163, desc[UR18][R2.64] ;  /* 0x0000001202a3b981 */ /* 0x000162000c1e1100 */
[-C--:B------:R-:W-:Y:S02]  /*3c30*/  ISETP.GE.AND P3, PT, R53, R106.reuse, PT ;  /* 0x0000006a3500720c */ /* 0x080fe40003f66270 */
[----:B------:R-:W-:Y:S02]  /*3c40*/  ISETP.GE.AND P5, PT, R88, R106, PT ;  /* 0x0000006a5800720c */ /* 0x000fe40003fa6270 */
[----:B------:R-:W-:Y:S02]  /*3c50*/  PRMT R146, RZ, 0x7610, R146 ;  /* 0x00007610ff927816 */ /* 0x000fe40000000092 */
[----:B------:R-:W-:Y:S02]  /*3c60*/  PRMT R165, RZ, 0x7610, R165 ;  /* 0x00007610ffa57816 */ /* 0x000fe400000000a5 */
[----:B------:R-:W-:Y:S01]  /*3c70*/  PRMT R156, RZ, 0x7610, R156 ;  /* 0x00007610ff9c7816 */ /* 0x000fe2000000009c */
[----:B------:R-:W-:-:S04]  /*3c80*/  @!P4 IMAD.MOV.U32 R116, RZ, RZ, R132 ;  /* 0x000000ffff74c224 */ /* 0x000fc800078e0084 */
[----:B0-----:R-:W-:Y:S01]  /*3c90*/  @!P3 IMAD.MOV.U32 R2, RZ, RZ, R56 ;  /* 0x000000ffff02b224 */ /* 0x001fe200078e0038 */
[----:B------:R0:W5:Y:S01]  /*3ca0*/  @!P4 LDG.E.U8 R156, desc[UR18][R116.64] ;  /* 0x00000012749cc981 */ /* 0x000162000c1e1100 */
[----:B------:R-:W-:-:S03]  /*3cb0*/  @!P3 IMAD.MOV.U32 R3, RZ, RZ, R59 ;  /* 0x000000ffff03b224 */ /* 0x000fc600078e003b */
[----:B------:R-:W5:Y:S04]  /*3cc0*/  @!P5 LDG.E.U8 R146, desc[UR18][R90.64] ;  /* 0x000000125a92d981 */ /* 0x000f68000c1e1100 */
[----:B------:R1:W5:Y:S01]  /*3cd0*/  @!P3 LDG.E.U8 R165, desc[UR18][R2.64] ;  /* 0x0000001202a5b981 */ /* 0x000362000c1e1100 */
[----:B------:R-:W-:Y:S01]  /*3ce0*/  BAR.SYNC.DEFER_BLOCKING 0x0 ;  /* 0x0000000000007b1d */ /* 0x000fe20000010000 */
[----:B------:R-:W-:Y:S02]  /*3cf0*/  ISETP.GE.AND P3, PT, R86, R106, PT ;  /* 0x0000006a5600720c */ /* 0x000fe40003f66270 */
[----:B0-----:R-:W-:Y:S02]  /*3d00*/  PRMT R116, RZ, 0x7610, R116 ;  /* 0x00007610ff747816 */ /* 0x001fe40000000074 */
[----:B------:R-:W-:-:S02]  /*3d10*/  PRMT R123, RZ, 0x7610, R123 ;  /* 0x00007610ff7b7816 */ /* 0x000fc4000000007b */
[----:B------:R-:W-:Y:S02]  /*3d20*/  PRMT R167, RZ, 0x7610, R167 ;  /* 0x00007610ffa77816 */ /* 0x000fe400000000a7 */
[----:B------:R-:W-:-:S05]  /*3d30*/  PRMT R158, RZ, 0x7610, R158 ;  /* 0x00007610ff9e7816 */ /* 0x000fca000000009e */
[----:B-1----:R-:W-:Y:S02]  /*3d40*/  @!P3 IMAD.MOV.U32 R2, RZ, RZ, R98 ;  /* 0x000000ffff02b224 */ /* 0x002fe400078e0062 */
[----:B------:R-:W-:Y:S01]  /*3d50*/  @!P3 IMAD.MOV.U32 R3, RZ, RZ, R89 ;  /* 0x000000ffff03b224 */ /* 0x000fe200078e0059 */
[----:B------:R-:W-:Y:S01]  /*3d60*/  PRMT R160, RZ, 0x7610, R160 ;  /* 0x00007610ffa07816 */ /* 0x000fe200000000a0 */
[----:B--2---:R0:W-:Y:S04]  /*3d70*/  STS.U8 [R144+UR9+0x2000], R125 ;  /* 0x0020007d90007988 */ /* 0x0041e80008000009 */
[----:B---3--:R1:W-:Y:S04]  /*3d80*/  STS.U8 [R144+UR9+0x2200], R129 ;  /* 0x0022008190007988 */ /* 0x0083e80008000009 */
[----:B------:R2:W3:Y:S01]  /*3d90*/  @!P3 LDG.E.U8 R116, desc[UR18][R2.64] ;  /* 0x000000120274b981 */ /* 0x0004e2000c1e1100 */
[----:B0-----:R-:W-:-:S03]  /*3da0*/  PRMT R125, RZ, 0x7610, R125 ;  /* 0x00007610ff7d7816 */ /* 0x001fc6000000007d */
[----:B------:R-:W3:Y:S01]  /*3db0*/  @!P3 LDG.E.U8 R123, desc[UR18][R92.64] ;  /* 0x000000125c7bb981 */ /* 0x000ee2000c1e1100 */
[----:B-1----:R-:W-:-:S03]  /*3dc0*/  PRMT R129, RZ, 0x7610, R129 ;  /* 0x00007610ff817816 */ /* 0x002fc60000000081 */
[----:B------:R-:W3:Y:S01]  /*3dd0*/  @!P3 LDG.E.U8 R167, desc[UR18][R94.64] ;  /* 0x000000125ea7b981 */ /* 0x000ee2000c1e1100 */
[----:B--2---:R-:W-:-:S03]  /*3de0*/  PRMT R2, RZ, 0x7610, R2 ;  /* 0x00007610ff027816 */ /* 0x004fc60000000002 */
[----:B------:R-:W2:Y:S04]  /*3df0*/  @!P3 LDG.E.U8 R158, desc[UR18][R104.64] ;  /* 0x00000012689eb981 */ /* 0x000ea8000c1e1100 */
[----:B------:R-:W2:Y:S04]  /*3e00*/  @!P3 LDG.E.U8 R125, desc[UR18][R110.64] ;  /* 0x000000126e7db981 */ /* 0x000ea8000c1e1100 */
[----:B------:R-:W2:Y:S04]  /*3e10*/  @!P3 LDG.E.U8 R129, desc[UR18][R138.64] ;  /* 0x000000128a81b981 */ /* 0x000ea8000c1e1100 */
[----:B------:R-:W2:Y:S04]  /*3e20*/  @!P3 LDG.E.U8 R2, desc[UR18][R118.64] ;  /* 0x000000127602b981 */ /* 0x000ea8000c1e1100 */
[----:B------:R-:W2:Y:S04]  /*3e30*/  @!P3 LDG.E.U8 R160, desc[UR18][R140.64] ;  /* 0x000000128ca0b981 */ /* 0x000ea8000c1e1100 */
[----:B----4-:R0:W-:Y:S04]  /*3e40*/  STS.U8 [R144+UR9+0x2400], R135 ;  /* 0x0024008790007988 */ /* 0x0101e80008000009 */
[----:B------:R0:W-:Y:S04]  /*3e50*/  STS.U8 [R144+UR9+0x2600], R137 ;  /* 0x0026008990007988 */ /* 0x0001e80008000009 */
[----:B-----5:R0:W-:Y:S04]  /*3e60*/  STS.U8 [R144+UR9+0x2800], R143 ;  /* 0x0028008f90007988 */ /* 0x0201e80008000009 */
[----:B------:R0:W-:Y:S04]  /*3e70*/  STS.U8 [R144+UR9+0x2a00], R145 ;  /* 0x002a009190007988 */ /* 0x0001e80008000009 */
[----:B------:R0:W-:Y:S04]  /*3e80*/  STS.U8 [R144+UR9+0x2c00], R147 ;  /* 0x002c009390007988 */ /* 0x0001e80008000009 */
[----:B------:R0:W-:Y:S04]  /*3e90*/  STS.U8 [R144+UR9+0x2e00], R149 ;  /* 0x002e009590007988 */ /* 0x0001e80008000009 */
[----:B------:R0:W-:Y:S01]  /*3ea0*/  STS.U8 [R144+UR9+0x3000], R151 ;  /* 0x0030009790007988 */ /* 0x0001e20008000009 */
[----:B------:R-:W-:Y:S01]  /*3eb0*/  ULEA UR6, UR11, UR9, 0x3 ;  /* 0x000000090b067291 */ /* 0x000fe2000f8e18ff */
[----:B------:R-:W-:-:S03]  /*3ec0*/  UMOV UR4, UR5 ;  /* 0x0000000500047c82 */ /* 0x000fc60008000000 */
[----:B------:R-:W-:Y:S01]  /*3ed0*/  UIADD3 UR6, UPT, UPT, UR6, 0x5000, URZ ;  /* 0x0000500006067890 */ /* 0x000fe2000fffe0ff */
        /* <DEDUP_REMOVED lines=23> */
[----:B---3--:R0:W-:Y:S04]  /*4050*/  STS.U8 [R144+UR9+0x4800], R123 ;  /* 0x0048007b90007988 */ /* 0x0081e80008000009 */
[----:B------:R0:W-:Y:S04]  /*4060*/  STS.U8 [R144+UR9+0x4c00], R167 ;  /* 0x004c00a790007988 */ /* 0x0001e80008000009 */
[----:B------:R0:W-:Y:S04]  /*4070*/  STS.U8 [R5+UR9+0x4900], R116 ;  /* 0x0049007405007988 */ /* 0x0001e80008000009 */
[----:B--2---:R0:W-:Y:S04]  /*4080*/  STS.U8 [R5+UR9+0x4d00], R158 ;  /* 0x004d009e05007988 */ /* 0x0041e80008000009 */
[----:B------:R0:W-:Y:S04]  /*4090*/  STS.U8 [R4+UR9+0x4a00], R125 ;  /* 0x004a007d04007988 */ /* 0x0001e80008000009 */
[----:B------:R0:W-:Y:S04]  /*40a0*/  STS.U8 [R4+UR9+0x4e00], R129 ;  /* 0x004e008104007988 */ /* 0x0001e80008000009 */
[----:B------:R0:W-:Y:S04]  /*40b0*/  STS.U8 [R107+UR9+0x4b00], R2 ;  /* 0x004b00026b007988 */ /* 0x0001e80008000009 */
[----:B------:R0:W-:Y:S01]  /*40c0*/  STS.U8 [R107+UR9+0x4f00], R160 ;  /* 0x004f00a06b007988 */ /* 0x0001e20008000009 */
[----:B------:R1:W-:Y:S06]  /*40d0*/  MEMBAR.ALL.CTA ;  /* 0x0000000000007992 */ /* 0x0003ec0000008000 */
[----:B-1----:R-:W1:Y:S02]  /*40e0*/  FENCE.VIEW.ASYNC.S ;  /* 0x00000000000073c6 */ /* 0x002e640000000000 */
[----:B-1----:R-:W-:Y:S06]  /*40f0*/  BAR.SYNC.DEFER_BLOCKING 0x0 ;  /* 0x0000000000007b1d */ /* 0x002fec0000010000 */
[----:B------:R-:W-:Y:S05]  /*4100*/  @P0 BRA `(.L_x_9) ;  /* 0x0000000000480947 */ /* 0x000fea0003800000 */
[----:B------:R-:W-:Y:S01]  /*4110*/  UMOV UR13, 0x80004020 ;  /* 0x80004020000d7882 */ /* 0x000fe20000000000 */
[----:B------:R-:W-:Y:S01]  /*4120*/  UMOV UR15, 0x40004040 ;  /* 0x40004040000f7882 */ /* 0x000fe20000000000 */
[----:B------:R-:W-:Y:S01]  /*4130*/  UMOV UR16, 0x0 ;  /* 0x0000000000107882 */ /* 0x000fe20000000000 */
[----:B------:R-:W-:Y:S01]  /*4140*/  UMOV UR17, 0x4048010 ;  /* 0x0404801000117882 */ /* 0x000fe20000000000 */
[----:B------:R-:W-:Y:S01]  /*4150*/  UMOV UR32, 0x0 ;  /* 0x0000000000207882 */ /* 0x000fe20000000000 */
[----:B------:R-:W-:Y:S01]  /*4160*/  UMOV UR33, 0x4048010 ;  /* 0x0404801000217882 */ /* 0x000fe20000000000 */
[----:B------:R-:W-:Y:S01]  /*4170*/  UMOV UR34, 0x0 ;  /* 0x0000000000227882 */ /* 0x000fe20000000000 */
[----:B------:R-:W-:Y:S01]  /*4180*/  UMOV UR35, 0x4048010 ;  /* 0x0404801000237882 */ /* 0x000fe20000000000 */
[----:B------:R-:W-:Y:S01]  /*4190*/  UMOV UR7, URZ ;  /* 0x000000ff00077c82 */ /* 0x000fe20008000000 */
[----:B------:R1:W-:Y:S01]  /*41a0*/  UTCQMMA gdesc[UR12], gdesc[UR14], tmem[UR8], tmem[UR16], idesc[UR17], UPT ;  /* 0x00ff100e0c0075ea */ /* 0x0003e2000b800308 */
        /* <DEDUP_REMOVED lines=8> */
.L_x_9:
[----:B------:R-:W-:Y:S01]  /*4230*/  VIADD R121, R121, 0xffffffff ;  /* 0xffffffff79797836 */ /* 0x000fe20000000000 */
[----:B------:R-:W-:Y:S01]  /*4240*/  UIADD3 UR11, UPT, UPT, UR11, 0x1, URZ ;  /* 0x000000010b0b7890 */ /* 0x000fe2000fffe0ff */
[----:B0-----:R-:W-:Y:S02]  /*4250*/  IMAD.U32 R2, RZ, RZ, UR4 ;  /* 0x00000004ff027e24 */ /* 0x001fe4000f8e00ff */
[----:B------:R-:W-:Y:S01]  /*4260*/  VIADD R106, R106, 0xffffff80 ;  /* 0xffffff806a6a7836 */ /* 0x000fe20000000000 */
[----:B------:R-:W-:Y:S01]  /*4270*/  ISETP.NE.U32.AND P3, PT, R121, RZ, PT ;  /* 0x000000ff7900720c */ /* 0x000fe20003f65070 */
[----:B------:R-:W-:-:S04]  /*4280*/  UISETP.GT.AND UP0, UPT, UR11, 0x1, UPT ;  /* 0x000000010b00788c */ /* 0x000fc8000bf04270 */
[----:B-1----:R-:W-:Y:S02]  /*4290*/  USEL UR5, URZ, 0x1, !UP0 ;  /* 0x00000001ff057887 */ /* 0x002fe4000c000000 */
[----:B------:R-:W-:Y:S02]  /*42a0*/  USEL UR11, UR11, URZ, !UP0 ;  /* 0x000000ff0b0b7287 */ /* 0x000fe4000c000000 */
[----:B------:R-:W-:-:S04]  /*42b0*/  ULOP3.LUT UR5, UR4, UR5, URZ, 0x3c, !UPT ;  /* 0x0000000504057292 */ /* 0x000fc8000f8e3cff */
[----:B------:R-:W-:Y:S08]  /*42c0*/  @P3 BRA `(.L_x_10) ;  /* 0xffffffec00203947 */ /* 0x000ff0000383ffff */
.L_x_7:
[----:B------:R-:W-:-:S13]  /*42d0*/  ISETP.GE.AND P0, PT, R8, 0x80, PT ;  /* 0x000000800800780c */ /* 0x000fda0003f06270 */
[----:B------:R-:W-:Y:S05]  /*42e0*/  @!P0 BRA `(.L_x_11) ;  /* 0x0000000000108947 */ /* 0x000fea0003800000 */
[----:B------:R-:W-:-:S06]  /*42f0*/  USHF.L.U32 UR4, UR4, 0x1f, URZ ;  /* 0x0000001f04047899 */ /* 0x000fcc00080006ff */
[----:B------:R-:W-:-:S04]  /*4300*/  IMAD.U32 R2, RZ, RZ, UR4 ;  /* 0x00000004ff027e24 */ /* 0x000fc8000f8e00ff */
[----:B------:R-:W0:Y:S02]  /*4310*/  SYNCS.PHASECHK.TRANS64.TRYWAIT P0, [UR6], R2 ;  /* 0x00000002ff0075a7 */ /* 0x000e240008001106 */
[----:B0-----:R-:W-:Y:S05]  /*4320*/  @!P0 BRA `(.L_x_12) ;  /* 0x0000000400a48947 */ /* 0x001fea0003800000 */
.L_x_11:
[----:B------:R-:W-:Y:S01]  /*4330*/  BAR.SYNC.DEFER_BLOCKING 0x0 ;  /* 0x0000000000007b1d */ /* 0x000fe20000010000 */
[C---:B------:R-:W-:Y:S01]  /*4340*/  IMAD.SHL.U32 R3, R0.reuse, 0x4, RZ ;  /* 0x0000000400037824 */ /* 0x040fe200078e00ff */
[----:B------:R-:W-:Y:S02]  /*4350*/  LOP3.LUT R2, R0, 0xc0, RZ, 0xc0, !PT ;  /* 0x000000c000027812 */ /* 0x000fe400078ec0ff */
[--C-:B------:R-:W-:Y:S02]  /*4360*/  SHF.R.S32.HI R4, RZ, 0x4, R0.reuse ;  /* 0x00000004ff047819 */ /* 0x100fe40000011400 */
[C---:B------:R-:W-:Y:S01]  /*4370*/  LOP3.LUT R5, R3.reuse, 0x7c, RZ, 0xc0, !PT ;  /* 0x0000007c03057812 */ /* 0x040fe200078ec0ff */
[----:B------:R-:W0:Y:S01]  /*4380*/  LDCU.128 UR12, c[0x0][0x390] ;  /* 0x00007200ff0c77ac */ /* 0x000e220008000c00 */
[----:B------:R-:W-:Y:S02]  /*4390*/  SHF.R.S32.HI R0, RZ, 0x5, R0 ;  /* 0x00000005ff007819 */ /* 0x000fe40000011400 */
[----:B------:R-:W-:Y:S01]  /*43a0*/  LOP3.LUT R3, R3, 0xbc, RZ, 0xc0, !PT ;  /* 0x000000bc03037812 */ /* 0x000fe200078ec0ff */
[----:B------:R-:W-:Y:S01]  /*43b0*/  IMAD R5, R2, 0x2, R5 ;  /* 0x0000000202057824 */ /* 0x000fe200078e0205 */
[----:B------:R-:W-:Y:S01]  /*43c0*/  SGXT R4, R4, 0x1 ;  /* 0x000000010404781a */ /* 0x000fe20000000200 */
[----:B------:R-:W1:Y:S01]  /*43d0*/  LDCU UR4, c[0x0][0x3b4] ;  /* 0x00007680ff0477ac */ /* 0x000e620008000800 */
[----:B------:R-:W-:-:S02]  /*43e0*/  SGXT R0, R0, 0x1 ;  /* 0x000000010000781a */ /* 0x000fc40000000200 */
[----:B------:R-:W-:Y:S01]  /*43f0*/  LOP3.LUT R4, R3, 0x240, R4, 0xf8, !PT ;  /* 0x0000024003047812 */ /* 0x000fe200078ef804 */
[----:B------:R-:W2:Y:S01]  /*4400*/  LDCU UR5, c[0x0][0x3b8] ;  /* 0x00007700ff0577ac */ /* 0x000ea20008000800 */
[----:B------:R-:W-:Y:S02]  /*4410*/  LOP3.LUT R0, R5, 0x240, R0, 0x78, !PT ;  /* 0x0000024005007812 */ /* 0x000fe400078e7800 */
[-C--:B------:R-:W-:Y:S02]  /*4420*/  LOP3.LUT R4, R4, R9.reuse, RZ, 0xfc, !PT ;  /* 0x0000000904047212 */ /* 0x080fe400078efcff */
[----:B------:R-:W-:Y:S01]  /*4430*/  LOP3.LUT R8, R6, R9, RZ, 0xfc, !PT ;  /* 0x0000000906087212 */ /* 0x000fe200078efcff */
[----:B------:R-:W3:Y:S02]  /*4440*/  @!P2 SYNCS.CCTL.IV [UR9+0x5000] ;  /* 0x00500000ff00a9b1 */ /* 0x000ee40008000009 */
[----:B---3--:R-:W-:Y:S01]  /*4450*/  BAR.SYNC.DEFER_BLOCKING 0x0 ;  /* 0x0000000000007b1d */ /* 0x008fe20000010000 */
[----:B------:R-:W-:-:S02]  /*4460*/  LOP3.LUT R2, R4, 0x40, RZ, 0x3c, !PT ;  /* 0x0000004004027812 */ /* 0x000fc400078e3cff */
[C---:B0-----:R-:W-:Y:S02]  /*4470*/  ISETP.GE.AND P0, PT, R7.reuse, UR14, PT ;  /* 0x0000000e07007c0c */ /* 0x041fe4000bf06270 */
[----:B------:R-:W-:Y:S01]  /*4480*/  LOP3.LUT R5, R6, 0x4, R9, 0xfe, !PT ;  /* 0x0000000406057812 */ /* 0x000fe200078efe09 */
[----:B-1----:R-:W-:Y:S01]  /*4490*/  IMAD R7, R7, UR4, RZ ;  /* 0x0000000407077c24 */ /* 0x002fe2000f8e02ff */
[----:B------:R-:W-:Y:S01]  /*44a0*/  LDTM.16dp32bit_t0_t15.x4 R12, tmem[UR10] ;  /* 0x0000000a000c79ee */ /* 0x000fe20008900000 */
[----:B------:R-:W0:Y:S01]  /*44b0*/  LDTM.16dp32bit_t16_t31.x4 R12, tmem[UR10+0x4] ;  /* 0x0000040a000c79ee */ /* 0x000e220008920000 */
[C---:B------:R-:W-:Y:S01]  /*44c0*/  ISETP.LT.AND P3, PT, R5.reuse, UR15, !P0 ;  /* 0x0000000f05007c0c */ /* 0x040fe2000c761270 */
[----:B--2---:R-:W-:Y:S01]  /*44d0*/  IMAD R5, R5, UR5, RZ ;  /* 0x0000000505057c24 */ /* 0x004fe2000f8e02ff */
[----:B------:R-:W1:Y:S01]  /*44e0*/  @!P2 SYNCS.CCTL.IV [UR9+0x5008] ;  /* 0x00500800ff00a9b1 */ /* 0x000e620008000009 */
[----:B------:R-:W-:Y:S01]  /*44f0*/  NOP ;  /* 0x0000000000007918 */ /* 0x000fe20000000000 */
[----:B------:R-:W-:-:S02]  /*4500*/  ISETP.LT.AND P2, PT, R8, UR15, !P0 ;  /* 0x0000000f08007c0c */ /* 0x000fc4000c741270 */
[----:B0-----:R-:W-:-:S04]  /*4510*/  F2FP.SATFINITE.E4M3.F32.PACK_AB_MERGE_C R14, R15, R14, RZ ;  /* 0x0000000e0f0e723e */ /* 0x001fc800048070ff */
[----:B------:R-:W-:Y:S02]  /*4520*/  F2FP.SATFINITE.E4M3.F32.PACK_AB_MERGE_C R3, R13, R12, R14 ;  /* 0x0000000c0d03723e */ /* 0x000fe4000480700e */
[----:B------:R-:W-:-:S03]  /*4530*/  LOP3.LUT R14, R6, 0xc, R9, 0xfe, !PT ;  /* 0x0000000c060e7812 */ /* 0x000fc600078efe09 */
[----:B-1----:R0:W-:Y:S02]  /*4540*/  STS [R0+UR9], R3 ;  /* 0x0000000300007988 */ /* 0x0021e40008000809 */
[----:B------:R-:W-:Y:S01]  /*4550*/  IMAD R10, R14, UR5, RZ ;  /* 0x000000050e0a7c24 */ /* 0x000fe2000f8e02ff */
[----:B------:R-:W-:Y:S01]  /*4560*/  BAR.SYNC.DEFER_BLOCKING 0x0 ;  /* 0x0000000000007b1d */ /* 0x000fe20000010000 */
[----:B0-----:R-:W-:Y:S01]  /*4570*/  IMAD R0, R8, UR5, RZ ;  /* 0x0000000508007c24 */ /* 0x001fe2000f8e02ff */
[----:B------:R-:W-:Y:S02]  /*4580*/  LOP3.LUT R3, R6, 0x8, R9, 0xfe, !PT ;  /* 0x0000000806037812 */ /* 0x000fe400078efe09 */
[----:B------:R-:W-:Y:S02]  /*4590*/  IADD3 R8, P5, PT, R7, UR12, RZ ;  /* 0x0000000c07087c10 */ /* 0x000fe4000ffbe0ff */
[C---:B------:R-:W-:Y:S01]  /*45a0*/  ISETP.LT.AND P4, PT, R3.reuse, UR15, !P0 ;  /* 0x0000000f03007c0c */ /* 0x040fe2000c781270 */
[----:B------:R-:W-:Y:S01]  /*45b0*/  IMAD R9, R3, UR5, RZ ;  /* 0x0000000503097c24 */ /* 0x000fe2000f8e02ff */
[----:B------:R-:W-:-:S02]  /*45c0*/  LEA.HI.X.SX32 R12, R7, UR13, 0x1, P5 ;  /* 0x0000000d070c7c11 */ /* 0x000fc4000a8f0eff */
[----:B------:R-:W-:Y:S01]  /*45d0*/  ISETP.LT.AND P0, PT, R14, UR15, !P0 ;  /* 0x0000000f0e007c0c */ /* 0x000fe2000c701270 */
[----:B------:R-:W0:Y:S04]  /*45e0*/  LDS.U8 R11, [R4+UR9] ;  /* 0x00000009040b7984 */ /* 0x000e280008000000 */
[----:B------:R-:W1:Y:S04]  /*45f0*/  LDS.U8 R13, [R2+UR9] ;  /* 0x00000009020d7984 */ /* 0x000e680008000000 */
[----:B------:R2:W3:Y:S04]  /*4600*/  LDS.U8 R15, [R4+UR9+0x100] ;  /* 0x00010009040f7984 */ /* 0x0004e80008000000 */
[----:B------:R4:W5:Y:S01]  /*4610*/  LDS.U8 R17, [R2+UR9+0x100] ;  /* 0x0001000902117984 */ /* 0x0009620008000000 */
[----:B--2---:R-:W-:-:S02]  /*4620*/  IADD3 R4, P6, PT, R5, R8, RZ ;  /* 0x0000000805047210 */ /* 0x004fc40007fde0ff */
[C---:B----4-:R-:W-:Y:S02]  /*4630*/  IADD3 R2, P5, PT, R0.reuse, R8, RZ ;  /* 0x0000000800027210 */ /* 0x050fe40007fbe0ff */
[-C--:B------:R-:W-:Y:S02]  /*4640*/  LEA.HI.X.SX32 R5, R5, R12.reuse, 0x1, P6 ;  /* 0x0000000c05057211 */ /* 0x080fe400030f0eff */
[----:B------:R-:W-:Y:S02]  /*4650*/  LEA.HI.X.SX32 R3, R0, R12, 0x1, P5 ;  /* 0x0000000c00037211 */ /* 0x000fe400028f0eff */
[CC--:B------:R-:W-:Y:S02]  /*4660*/  IADD3 R6, P5, PT, R9.reuse, R8.reuse, RZ ;  /* 0x0000000809067210 */ /* 0x0c0fe40007fbe0ff */
[----:B------:R-:W-:Y:S02]  /*4670*/  IADD3 R8, P6, PT, R10, R8, RZ ;  /* 0x000000080a087210 */ /* 0x000fe40007fde0ff */
[----:B------:R-:W-:-:S02]  /*4680*/  LEA.HI.X.SX32 R7, R9, R12, 0x1, P5 ;  /* 0x0000000c09077211 */ /* 0x000fc400028f0eff */
[----:B------:R-:W-:Y:S01]  /*4690*/  LEA.HI.X.SX32 R9, R10, R12, 0x1, P6 ;  /* 0x0000000c0a097211 */ /* 0x000fe200030f0eff */
[----:B0-----:R0:W-:Y:S04]  /*46a0*/  @P2 STG.E.U8 desc[UR18][R2.64], R11 ;  /* 0x0000000b02002986 */ /* 0x0011e8000c101112 */
[----:B-1----:R0:W-:Y:S04]  /*46b0*/  @P3 STG.E.U8 desc[UR18][R4.64], R13 ;  /* 0x0000000d04003986 */ /* 0x0021e8000c101112 */
[----:B---3--:R0:W-:Y:S04]  /*46c0*/  @P4 STG.E.U8 desc[UR18][R6.64], R15 ;  /* 0x0000000f06004986 */ /* 0x0081e8000c101112 */
[----:B-----5:R0:W-:Y:S01]  /*46d0*/  @P0 STG.E.U8 desc[UR18][R8.64], R17 ;  /* 0x0000001108000986 */ /* 0x0201e2000c101112 */
[----:B------:R-:W-:Y:S06]  /*46e0*/  BAR.SYNC.DEFER_BLOCKING 0x0 ;  /* 0x0000000000007b1d */ /* 0x000fec0000010000 */
[----:B------:R-:W-:Y:S05]  /*46f0*/  @P1 BRA `(.L_x_13) ;  /* 0x00000000009c1947 */ /* 0x000fea0003800000 */
[----:B------:R-:W1:Y:S01]  /*4700*/  S2UR UR5, SR_CgaCtaId ;  /* 0x00000000000579c3 */ /* 0x000e620000008800 */
[----:B------:R-:W-:Y:S01]  /*4710*/  NOP ;  /* 0x0000000000007918 */ /* 0x000fe20000000000 */
[----:B------:R-:W-:Y:S01]  /*4720*/  UMOV UR4, 0x50 ;  /* 0x0000005000047882 */ /* 0x000fe20000000000 */
[----:B------:R-:W-:Y:S02]  /*4730*/  IMAD.U32 R0, RZ, RZ, UR8 ;  /* 0x00000008ff007e24 */ /* 0x000fe4000f8e00ff */
[----:B0-----:R-:W-:-:S03]  /*4740*/  IMAD.MOV.U32 R3, RZ, RZ, 0x1 ;  /* 0x00000001ff037424 */ /* 0x001fc600078e00ff */
[----:B------:R-:W-:-:S04]  /*4750*/  LOP3.LUT R0, R0, 0xffff, RZ, 0xc0, !PT ;  /* 0x0000ffff00007812 */ /* 0x000fc800078ec0ff */
[----:B------:R-:W-:-:S05]  /*4760*/  SHF.R.U32.HI R0, RZ, 0x5, R0 ;  /* 0x00000005ff007819 */ /* 0x000fca0000011600 */
[----:B------:R-:W-:Y:S01]  /*4770*/  VIADD R2, R0, 0x10 ;  /* 0x0000001000027836 */ /* 0x000fe20000000000 */
[----:B------:R-:W-:Y:S01]  /*4780*/  SHF.L.U32 R0, R3, R0, RZ ;  /* 0x0000000003007219 */ /* 0x000fe200000006ff */
[----:B-1----:R-:W-:-:S03]  /*4790*/  ULEA UR6, UR5, UR4, 0x18 ;  /* 0x0000000405067291 */ /* 0x002fc6000f8ec0ff */
[----:B------:R-:W-:-:S04]  /*47a0*/  SHF.L.U32 R3, R3, R2, RZ ;  /* 0x0000000203037219 */ /* 0x000fc800000006ff */
[----:B------:R-:W-:Y:S02]  /*47b0*/  LOP3.LUT R0, R3, R0, RZ, 0xfc, !PT ;  /* 0x0000000003007212 */ /* 0x000fe400078efcff */
[----:B------:R-:W0:Y:S02]  /*47c0*/  LDS R5, [UR6] ;  /* 0x00000006ff057984 */ /* 0x000e240008000800 */
[C---:B------:R-:W-:Y:S02]  /*47d0*/  LOP3.LUT R2, R0.reuse, 0xffff, RZ, 0xc0, !PT ;  /* 0x0000ffff00027812 */ /* 0x040fe400078ec0ff */
[----:B0-----:R-:W-:-:S04]  /*47e0*/  LOP3.LUT R3, R0, 0xffff, R5, 0x80, !PT ;  /* 0x0000ffff00037812 */ /* 0x001fc800078e8005 */
[----:B------:R-:W-:-:S13]  /*47f0*/  ISETP.NE.AND P0, PT, R3, R2, PT ;  /* 0x000000020300720c */ /* 0x000fda0003f05270 */
[----:B------:R-:W-:Y:S05]  /*4800*/  @P0 BRA `(.L_x_14) ;  /* 0x0000000000500947 */ /* 0x000fea0003800000 */
[----:B------:R-:W-:Y:S02]  /*4810*/  SHF.R.U32.HI R5, RZ, 0x10, R5 ;  /* 0x00000010ff057819 */ /* 0x000fe40000011605 */
[----:B------:R-:W-:-:S04]  /*4820*/  SHF.R.U32.HI R2, RZ, 0x10, R0 ;  /* 0x00000010ff027819 */ /* 0x000fc80000011600 */
[----:B------:R-:W-:-:S04]  /*4830*/  LOP3.LUT R5, R5, R2, RZ, 0xc0, !PT ;  /* 0x0000000205057212 */ /* 0x000fc800078ec0ff */
[----:B------:R-:W-:-:S13]  /*4840*/  ISETP.NE.AND P0, PT, R5, R2, PT ;  /* 0x000000020500720c */ /* 0x000fda0003f05270 */
[----:B------:R-:W-:Y:S05]  /*4850*/  @P0 BRA `(.L_x_15) ;  /* 0x0000000000300947 */ /* 0x000fea0003800000 */
[----:B------:R-:W-:Y:S01]  /*4860*/  R2UR UR4, R0 ;  /* 0x00000000000472ca */ /* 0x000fe200000e0000 */
[----:B------:R-:W-:Y:S01]  /*4870*/  VOTEU.ANY UR5, UPT, PT ;  /* 0x0000000000057886 */ /* 0x000fe200038e0100 */
[----:B------:R-:W0:Y:S01]  /*4880*/  S2R R0, SR_LANEID ;  /* 0x0000000000007919 */ /* 0x000e220000000000 */
[----:B------:R-:W-:-:S10]  /*4890*/  UFLO.U32 UR5, UR5 ;  /* 0x00000005000572bd */ /* 0x000fd400080e0000 */
[----:B------:R-:W-:-:S06]  /*48a0*/  ULOP3.LUT UR4, URZ, UR4, URZ, 0x33, !UPT ;  /* 0x00000004ff047292 */ /* 0x000fcc000f8e33ff */
[----:B------:R-:W-:-:S04]  /*48b0*/  IMAD.U32 R2, RZ, RZ, UR4 ;  /* 0x00000004ff027e24 */ /* 0x000fc8000f8e00ff */
[----:B------:R-:W1:Y:S02]  /*48c0*/  REDUX UR7, R2 ;  /* 0x00000000020773c4 */ /* 0x000e640000000000 */
[----:B------:R2:W-:Y:S01]  /*48d0*/  UTCATOMSWS.AND URZ, UR4 ;  /* 0x0000000400ff79e3 */ /* 0x0005e20008000000 */
[----:B0-----:R-:W-:Y:S01]  /*48e0*/  ISETP.EQ.U32.AND P0, PT, R0, UR5, PT ;  /* 0x0000000500007c0c */ /* 0x001fe2000bf02070 */
[----:B-1----:R-:W-:-:S12]  /*48f0*/  IMAD.U32 R0, RZ, RZ, UR7 ;  /* 0x00000007ff007e24 */ /* 0x002fd8000f8e00ff */
[----:B------:R2:W-:Y:S01]  /*4900*/  @P0 ATOMS.AND RZ, [UR6], R0 ;  /* 0x00000000ffff098c */ /* 0x0005e2000a800006 */
[----:B------:R-:W-:Y:S05]  /*4910*/  BRA `(.L_x_13) ;  /* 0x0000000000147947 */ /* 0x000fea0003800000 */
.L_x_15:
[----:B------:R-:W-:-:S07]  /*4920*/  MOV R2, 0x4940 ;  /* 0x0000494000027802 */ /* 0x000fce0000000f00 */
[----:B------:R-:W-:Y:S05]  /*4930*/  CALL.REL.NOINC `($__internal_0_$__cuda_sm10x_tcgen05_guardrail_trap_col_being_dealloced_not_returned_by_alloc) ;  /* 0x00000000002c7944 */ /* 0x000fea0003c00000 */
[----:B------:R-:W-:Y:S05]  /*4940*/  BRA `(.L_x_13) ;  /* 0x0000000000087947 */ /* 0x000fea0003800000 */
.L_x_14:
[----:B------:R-:W-:-:S07]  /*4950*/  MOV R2, 0x4970 ;  /* 0x0000497000027802 */ /* 0x000fce0000000f00 */
[----:B------:R-:W-:Y:S05]  /*4960*/  CALL.REL.NOINC `($__internal_2_$__cuda_sm10x_tcgen05_guardrail_trap_unallocated_columns_being_dealloced) ;  /* 0x0000000000387944 */ /* 0x000fea0003c00000 */
.L_x_13:
[----:B------:R-:W-:Y:S01]  /*4970*/  NOP ;  /* 0x0000000000007918 */ /* 0x000fe20000000000 */
[----:B--2---:R-:W-:Y:S05]  /*4980*/  EXIT ;  /* 0x000000000000794d */ /* 0x004fea0003800000 */
.L_x_8:
[----:B------:R-:W0:Y:S02]  /*4990*/  SYNCS.PHASECHK.TRANS64.TRYWAIT P3, [UR6], R2 ;  /* 0x00000002ff0075a7 */ /* 0x000e240008061106 */
[----:B0-----:R-:W-:Y:S05]  /*49a0*/  @!P3 BRA `(.L_x_8) ;  /* 0xfffffffc00f8b947 */ /* 0x001fea000383ffff */
[----:B------:R-:W-:Y:S05]  /*49b0*/  BRA `(.L_x_16) ;  /* 0xffffffe800c47947 */ /* 0x000fea000383ffff */
.L_x_12:
[----:B------:R-:W0:Y:S02]  /*49c0*/  SYNCS.PHASECHK.TRANS64.TRYWAIT P0, [UR6], R2 ;  /* 0x00000002ff0075a7 */ /* 0x000e240008001106 */
[----:B0-----:R-:W-:Y:S05]  /*49d0*/  @!P0 BRA `(.L_x_12) ;  /* 0xfffffffc00f88947 */ /* 0x001fea000383ffff */
[----:B------:R-:W-:Y:S05]  /*49e0*/  BRA `(.L_x_11) ;  /* 0xfffffff800507947 */ /* 0x000fea000383ffff */
        .weak           $__internal_0_$__cuda_sm10x_tcgen05_guardrail_trap_col_being_dealloced_not_returned_by_alloc
        .type           $__internal_0_$__cuda_sm10x_tcgen05_guardrail_trap_col_being_dealloced_not_returned_by_alloc,@function
        .size           $__internal_0_$__cuda_sm10x_tcgen05_guardrail_trap_col_being_dealloced_not_returned_by_alloc,($__internal_1_$__cuda_sm10x_tcgen05_guardrail_trap_phase_invalid_during_alloc - $__internal_0_$__cuda_sm10x_tcgen05_guardrail_trap_col_being_dealloced_not_returned_by_alloc)
$__internal_0_$__cuda_sm10x_tcgen05_guardrail_trap_col_being_dealloced_not_returned_by_alloc:
[----:B------:R-:W-:Y:S05]  /*49f0*/  BPT.TRAP 0x1 ;  /* 0x000000040000795c */ /* 0x000fea0000300000 */
[----:B------:R-:W-:-:S04]  /*4a00*/  IMAD.MOV.U32 R3, RZ, RZ, 0x0 ;  /* 0x00000000ff037424 */ /* 0x000fc800078e00ff */
[----:B------:R-:W-:Y:S05]  /*4a10*/  RET.REL.NODEC R2 `(matmul_kernel) ;  /* 0xffffffb402787950 */ /* 0x000fea0003c3ffff */
        .weak           $__internal_1_$__cuda_sm10x_tcgen05_guardrail_trap_phase_invalid_during_alloc
        .type           $__internal_1_$__cuda_sm10x_tcgen05_guardrail_trap_phase_invalid_during_alloc,@function
        .size           $__internal_1_$__cuda_sm10x_tcgen05_guardrail_trap_phase_invalid_during_alloc,($__internal_2_$__cuda_sm10x_tcgen05_guardrail_trap_unallocated_columns_being_dealloced - $__internal_1_$__cuda_sm10x_tcgen05_guardrail_trap_phase_invalid_during_alloc)
$__internal_1_$__cuda_sm10x_tcgen05_guardrail_trap_phase_invalid_during_alloc:
[----:B------:R-:W-:Y:S05]  /*4a20*/  BPT.TRAP 0x1 ;  /* 0x000000040000795c */ /* 0x000fea0000300000 */
[----:B------:R-:W-:-:S04]  /*4a30*/  IMAD.MOV.U32 R3, RZ, RZ, 0x0 ;  /* 0x00000000ff037424 */ /* 0x000fc800078e00ff */
[----:B------:R-:W-:Y:S05]  /*4a40*/  RET.REL.NODEC R2 `(matmul_kernel) ;  /* 0xffffffb4026c7950 */ /* 0x000fea0003c3ffff */
        .weak           $__internal_2_$__cuda_sm10x_tcgen05_guardrail_trap_unallocated_columns_being_dealloced
        .type           $__internal_2_$__cuda_sm10x_tcgen05_guardrail_trap_unallocated_columns_being_dealloced,@function
        .size           $__internal_2_$__cuda_sm10x_tcgen05_guardrail_trap_unallocated_columns_being_dealloced,(.L_x_20 - $__internal_2_$__cuda_sm10x_tcgen05_guardrail_trap_unallocated_columns_being_dealloced)
$__internal_2_$__cuda_sm10x_tcgen05_guardrail_trap_unallocated_columns_being_dealloced:
[----:B------:R-:W-:Y:S05]  /*4a50*/  BPT.TRAP 0x1 ;  /* 0x000000040000795c */ /* 0x000fea0000300000 */
[----:B------:R-:W-:-:S04]  /*4a60*/  IMAD.MOV.U32 R3, RZ, RZ, 0x0 ;  /* 0x00000000ff037424 */ /* 0x000fc800078e00ff */
[----:B------:R-:W-:Y:S05]  /*4a70*/  RET.REL.NODEC R2 `(matmul_kernel) ;  /* 0xffffffb402607950 */ /* 0x000fea0003c3ffff */
.L_x_17:
[----:B------:R-:W-:-:S00]  /*4a80*/  BRA `(.L_x_17) ;  /* 0xfffffffc00fc7947 */ /* 0x000fc0000383ffff */
[----:B------:R-:W-:-:S00]  /*4a90*/  NOP ;  /* 0x0000000000007918 */ /* 0x000fc00000000000 */
        /* <DEDUP_REMOVED lines=14> */
.L_x_20:


//--------------------- .nv.shared.matmul_kernel  --------------------------
	.section	.nv.shared.matmul_kernel,"aw",@nobits
	.sectionflags	@""
	.align	16
	.zero		1024


//--------------------- .nv.shared.reserved.0     --------------------------
	.section	.nv.shared.reserved.0,"aw",@nobits
	.align	8
	.weak		__nv_reservedSMEM_offset_0_alias
	.size		__nv_reservedSMEM_offset_0_alias, 0, 64
	.other		__nv_reservedSMEM_offset_0_alias,@"STO_CUDA_RESERVED_SHARED STV_DEFAULT"
__nv_reservedSMEM_offset_0_alias:
	.zero		0
.nv.shared.reserved.0:
	.zero		64
	.weak		__nv_reservedSMEM_allocation_phase
	.type		__nv_reservedSMEM_allocation_phase,@object
	.size		__nv_reservedSMEM_allocation_phase,(.L_0 - __nv_reservedSMEM_allocation_phase)
__nv_reservedSMEM_allocation_phase:
	.zero		1
.L_0:
	.zero		7
	.weak		__nv_reservedSMEM_devtool_atexit_pc
	.type		__nv_reservedSMEM_devtool_atexit_pc,@object
	.size		__nv_reservedSMEM_devtool_atexit_pc,(__nv_reservedSMEM_allocation_mask - __nv_reservedSMEM_devtool_atexit_pc)
__nv_reservedSMEM_devtool_atexit_pc:
	.zero		8
	.weak		__nv_reservedSMEM_allocation_mask
	.type		__nv_reservedSMEM_allocation_mask,@object
	.size		__nv_reservedSMEM_allocation_mask,(.L_2 - __nv_reservedSMEM_allocation_mask)
__nv_reservedSMEM_allocation_mask:
	.zero		4
.L_2:


//--------------------- .nv.constant0.matmul_kernel --------------------------
	.section	.nv.constant0.matmul_kernel,"a",@progbits
	.sectionflags	@""
	.align	4
.nv.constant0.matmul_kernel:
	.zero		976


//--------------------- SYMBOLS --------------------------

	.type		.nv.reservedSmem.offset0,@object
	.size		.nv.reservedSmem.offset0,0x4
	.type		.nv.reservedSmem.cap,@object
	.size		.nv.reservedSmem.cap,0x4
